	.target	sm_100a

	.elftype	@"ET_EXEC"


//--------------------- .note.nv.tkinfo           --------------------------
	.section	.note.nv.tkinfo,"",@"SHT_NOTE"
	.sectionflags	@"SHF_NOTE_NV_TKINFO"
	.tkinfo
        /*0018*/ 	.word	0x00000002
        /*0030*/ 	.string	""
        /*0030*/ 	.string	"ptxas"
        /*0030*/ 	.string	"Cuda compilation tools, release 13.0, V13.0.88"
        /*0030*/ 	.string	"Build cuda_13.0.r13.0/compiler.36424714_0"
        /*0030*/ 	.string	"-arch sm_100a -m 64 "



//--------------------- .note.nv.cuinfo           --------------------------
	.section	.note.nv.cuinfo,"",@"SHT_NOTE"
	.sectionflags	@"SHF_NOTE_NV_CUINFO"
        /*0018*/ 	.short	0x0002
        /*001a*/ 	.short	0x0064
        /*001c*/ 	.short	0x0082
	.zero		2


//--------------------- .nv.info                  --------------------------
	.section	.nv.info,"",@"SHT_CUDA_INFO"
	.align	4


	//----- nvinfo : EIATTR_REGCOUNT
	.align		4
        /*0000*/ 	.byte	0x04, 0x2f
        /*0002*/ 	.short	(.L_19 - .L_18)
	.align		4
.L_18:
        /*0004*/ 	.word	index@(_ZN7cutlass13device_kernelINS_4gemm6kernel13GemmUniversalIN4cute5tupleIJiiiiEEENS1_10collective13CollectiveMmaINS1_35MainloopSm100TmaUmmaWarpSpecializedILi21ELi2ELi4ENS5_IJNS4_1CILi1EEESB_SB_EEEEENS5_IJNSA_ILi64EEENSA_ILi96EEENSA_ILi32EEEEEENS_10bfloat16_tENS5_IJlSB_lEEESI_SJ_NS4_8TiledMMAINS4_8MMA_AtomIJNS4_20SM100_MMA_F16BF16_SSISI_SI_fLi64ELi96ELNS4_4UMMA5MajorE0ELSO_0ELNSN_7ScaleInE0ELSP_0EEEEEENS4_6LayoutISC_NS5_IJNSA_ILi0EEEST_ST_EEEEENS5_IJNS4_10UnderscoreESW_SW_EEEEENS4_13SM90_TMA_LOADENS4_14ComposedLayoutINS4_7SwizzleILi2ELi4ELi3EEENS4_18smem_ptr_flag_bitsILi16EEENSS_INS5_IJNSA_ILi8EEESG_EEENS5_IJSG_SB_EEEEEEEvNS4_8identityESZ_S19_vS1A_EENS_8epilogue10collective18CollectiveEpilogueINS1C_23Sm100TmaWarpSpecializedILi3ELi2ELi16ELb1ELb0EEEJSH_NS5_IJNSS_ISE_SB_EENSS_ISG_SB_EEEEESI_SJ_SI_SJ_NS1C_6fusion15FusionCallbacksIS1G_NS1K_17LinearCombinationISI_fSI_fLNS_15FloatRoundStyleE2EEESH_S1J_JEEENS4_5SM1004TMEM4LOAD26SM100_TMEM_LOAD_16dp256b4xESZ_S19_NS4_17SM75_U32x4_LDSM_NENS4_14SM90_TMA_STOREES19_NS4_17SM90_U32x4_STSM_NENS4_39AutoVectorizingCopyWithAssumedAlignmentILi128EEEEEEvvEEEEvNT_6ParamsE)
        /*0008*/ 	.word	0x00000058


	//----- nvinfo : EIATTR_FRAME_SIZE
	.align		4
.L_19:
        /*000c*/ 	.byte	0x04, 0x11
        /*000e*/ 	.short	(.L_21 - .L_20)
	.align		4
.L_20:
        /*0010*/ 	.word	index@($__internal_2_$__cuda_sm10x_tcgen05_guardrail_trap_unallocated_columns_being_dealloced)
        /*0014*/ 	.word	0x00000000


	//----- nvinfo : EIATTR_FRAME_SIZE
	.align		4
.L_21:
        /*0018*/ 	.byte	0x04, 0x11
        /*001a*/ 	.short	(.L_23 - .L_22)
	.align		4
.L_22:
        /*001c*/ 	.word	index@($__internal_1_$__cuda_sm10x_tcgen05_guardrail_trap_phase_invalid_during_alloc)
        /*0020*/ 	.word	0x00000000


	//----- nvinfo : EIATTR_FRAME_SIZE
	.align		4
.L_23:
        /*0024*/ 	.byte	0x04, 0x11
        /*0026*/ 	.short	(.L_25 - .L_24)
	.align		4
.L_24:
        /*0028*/ 	.word	index@($__internal_0_$__cuda_sm10x_tcgen05_guardrail_trap_col_being_dealloced_not_returned_by_alloc)
        /*002c*/ 	.word	0x00000000


	//----- nvinfo : EIATTR_FRAME_SIZE
	.align		4
.L_25:
        /*0030*/ 	.byte	0x04, 0x11
        /*0032*/ 	.short	(.L_27 - .L_26)
	.align		4
.L_26:
        /*0034*/ 	.word	index@(_ZN7cutlass13device_kernelINS_4gemm6kernel13GemmUniversalIN4cute5tupleIJiiiiEEENS1_10collective13CollectiveMmaINS1_35MainloopSm100TmaUmmaWarpSpecializedILi21ELi2ELi4ENS5_IJNS4_1CILi1EEESB_SB_EEEEENS5_IJNSA_ILi64EEENSA_ILi96EEENSA_ILi32EEEEEENS_10bfloat16_tENS5_IJlSB_lEEESI_SJ_NS4_8TiledMMAINS4_8MMA_AtomIJNS4_20SM100_MMA_F16BF16_SSISI_SI_fLi64ELi96ELNS4_4UMMA5MajorE0ELSO_0ELNSN_7ScaleInE0ELSP_0EEEEEENS4_6LayoutISC_NS5_IJNSA_ILi0EEEST_ST_EEEEENS5_IJNS4_10UnderscoreESW_SW_EEEEENS4_13SM90_TMA_LOADENS4_14ComposedLayoutINS4_7SwizzleILi2ELi4ELi3EEENS4_18smem_ptr_flag_bitsILi16EEENSS_INS5_IJNSA_ILi8EEESG_EEENS5_IJSG_SB_EEEEEEEvNS4_8identityESZ_S19_vS1A_EENS_8epilogue10collective18CollectiveEpilogueINS1C_23Sm100TmaWarpSpecializedILi3ELi2ELi16ELb1ELb0EEEJSH_NS5_IJNSS_ISE_SB_EENSS_ISG_SB_EEEEESI_SJ_SI_SJ_NS1C_6fusion15FusionCallbacksIS1G_NS1K_17LinearCombinationISI_fSI_fLNS_15FloatRoundStyleE2EEESH_S1J_JEEENS4_5SM1004TMEM4LOAD26SM100_TMEM_LOAD_16dp256b4xESZ_S19_NS4_17SM75_U32x4_LDSM_NENS4_14SM90_TMA_STOREES19_NS4_17SM90_U32x4_STSM_NENS4_39AutoVectorizingCopyWithAssumedAlignmentILi128EEEEEEvvEEEEvNT_6ParamsE)
        /*0038*/ 	.word	0x00000000


	//----- nvinfo : EIATTR_MIN_STACK_SIZE
	.align		4
.L_27:
        /*003c*/ 	.byte	0x04, 0x12
        /*003e*/ 	.short	(.L_29 - .L_28)
	.align		4
.L_28:
        /*0040*/ 	.word	index@(_ZN7cutlass13device_kernelINS_4gemm6kernel13GemmUniversalIN4cute5tupleIJiiiiEEENS1_10collective13CollectiveMmaINS1_35MainloopSm100TmaUmmaWarpSpecializedILi21ELi2ELi4ENS5_IJNS4_1CILi1EEESB_SB_EEEEENS5_IJNSA_ILi64EEENSA_ILi96EEENSA_ILi32EEEEEENS_10bfloat16_tENS5_IJlSB_lEEESI_SJ_NS4_8TiledMMAINS4_8MMA_AtomIJNS4_20SM100_MMA_F16BF16_SSISI_SI_fLi64ELi96ELNS4_4UMMA5MajorE0ELSO_0ELNSN_7ScaleInE0ELSP_0EEEEEENS4_6LayoutISC_NS5_IJNSA_ILi0EEEST_ST_EEEEENS5_IJNS4_10UnderscoreESW_SW_EEEEENS4_13SM90_TMA_LOADENS4_14ComposedLayoutINS4_7SwizzleILi2ELi4ELi3EEENS4_18smem_ptr_flag_bitsILi16EEENSS_INS5_IJNSA_ILi8EEESG_EEENS5_IJSG_SB_EEEEEEEvNS4_8identityESZ_S19_vS1A_EENS_8epilogue10collective18CollectiveEpilogueINS1C_23Sm100TmaWarpSpecializedILi3ELi2ELi16ELb1ELb0EEEJSH_NS5_IJNSS_ISE_SB_EENSS_ISG_SB_EEEEESI_SJ_SI_SJ_NS1C_6fusion15FusionCallbacksIS1G_NS1K_17LinearCombinationISI_fSI_fLNS_15FloatRoundStyleE2EEESH_S1J_JEEENS4_5SM1004TMEM4LOAD26SM100_TMEM_LOAD_16dp256b4xESZ_S19_NS4_17SM75_U32x4_LDSM_NENS4_14SM90_TMA_STOREES19_NS4_17SM90_U32x4_STSM_NENS4_39AutoVectorizingCopyWithAssumedAlignmentILi128EEEEEEvvEEEEvNT_6ParamsE)
        /*0044*/ 	.word	0x00000000
.L_29:


//--------------------- .nv.compat                --------------------------
	.section	.nv.compat,"",@"SHT_CUDA_COMPAT_INFO"
	.align	4
        /*0000*/ 	.byte	0x02, 0x09, 0x01, 0x00, 0x02, 0x02, 0x02, 0x00, 0x02, 0x05, 0x05, 0x00, 0x03, 0x07, 0x01, 0x01
        /*0010*/ 	.byte	0x02, 0x03, 0x01, 0x00, 0x02, 0x06, 0x01, 0x00, 0x04, 0x0b, 0x08, 0x00, 0x09, 0x00, 0x00, 0x00
        /*0020*/ 	.byte	0x00, 0x00, 0x00, 0x00


//--------------------- .nv.info._ZN7cutlass13device_kernelINS_4gemm6kernel13GemmUniversalIN4cute5tupleIJiiiiEEENS1_10collective13CollectiveMmaINS1_35MainloopSm100TmaUmmaWarpSpecializedILi21ELi2ELi4ENS5_IJNS4_1CILi1EEESB_SB_EEEEENS5_IJNSA_ILi64EEENSA_ILi96EEENSA_ILi32EEEEEENS_10bfloat16_tENS5_IJlSB_lEEESI_SJ_NS4_8TiledMMAINS4_8MMA_AtomIJNS4_20SM100_MMA_F16BF16_SSISI_SI_fLi64ELi96ELNS4_4UMMA5MajorE0ELSO_0ELNSN_7ScaleInE0ELSP_0EEEEEENS4_6LayoutISC_NS5_IJNSA_ILi0EEEST_ST_EEEEENS5_IJNS4_10UnderscoreESW_SW_EEEEENS4_13SM90_TMA_LOADENS4_14ComposedLayoutINS4_7SwizzleILi2ELi4ELi3EEENS4_18smem_ptr_flag_bitsILi16EEENSS_INS5_IJNSA_ILi8EEESG_EEENS5_IJSG_SB_EEEEEEEvNS4_8identityESZ_S19_vS1A_EENS_8epilogue10collective18CollectiveEpilogueINS1C_23Sm100TmaWarpSpecializedILi3ELi2ELi16ELb1ELb0EEEJSH_NS5_IJNSS_ISE_SB_EENSS_ISG_SB_EEEEESI_SJ_SI_SJ_NS1C_6fusion15FusionCallbacksIS1G_NS1K_17LinearCombinationISI_fSI_fLNS_15FloatRoundStyleE2EEESH_S1J_JEEENS4_5SM1004TMEM4LOAD26SM100_TMEM_LOAD_16dp256b4xESZ_S19_NS4_17SM75_U32x4_LDSM_NENS4_14SM90_TMA_STOREES19_NS4_17SM90_U32x4_STSM_NENS4_39AutoVectorizingCopyWithAssumedAlignmentILi128EEEEEEvvEEEEvNT_6ParamsE --------------------------
	.section	.nv.info._ZN7cutlass13device_kernelINS_4gemm6kernel13GemmUniversalIN4cute5tupleIJiiiiEEENS1_10collective13CollectiveMmaINS1_35MainloopSm100TmaUmmaWarpSpecializedILi21ELi2ELi4ENS5_IJNS4_1CILi1EEESB_SB_EEEEENS5_IJNSA_ILi64EEENSA_ILi96EEENSA_ILi32EEEEEENS_10bfloat16_tENS5_IJlSB_lEEESI_SJ_NS4_8TiledMMAINS4_8MMA_AtomIJNS4_20SM100_MMA_F16BF16_SSISI_SI_fLi64ELi96ELNS4_4UMMA5MajorE0ELSO_0ELNSN_7ScaleInE0ELSP_0EEEEEENS4_6LayoutISC_NS5_IJNSA_ILi0EEEST_ST_EEEEENS5_IJNS4_10UnderscoreESW_SW_EEEEENS4_13SM90_TMA_LOADENS4_14ComposedLayoutINS4_7SwizzleILi2ELi4ELi3EEENS4_18smem_ptr_flag_bitsILi16EEENSS_INS5_IJNSA_ILi8EEESG_EEENS5_IJSG_SB_EEEEEEEvNS4_8identityESZ_S19_vS1A_EENS_8epilogue10collective18CollectiveEpilogueINS1C_23Sm100TmaWarpSpecializedILi3ELi2ELi16ELb1ELb0EEEJSH_NS5_IJNSS_ISE_SB_EENSS_ISG_SB_EEEEESI_SJ_SI_SJ_NS1C_6fusion15FusionCallbacksIS1G_NS1K_17LinearCombinationISI_fSI_fLNS_15FloatRoundStyleE2EEESH_S1J_JEEENS4_5SM1004TMEM4LOAD26SM100_TMEM_LOAD_16dp256b4xESZ_S19_NS4_17SM75_U32x4_LDSM_NENS4_14SM90_TMA_STOREES19_NS4_17SM90_U32x4_STSM_NENS4_39AutoVectorizingCopyWithAssumedAlignmentILi128EEEEEEvvEEEEvNT_6ParamsE,"",@"SHT_CUDA_INFO"
	.sectionflags	@""
	.align	4


	//----- nvinfo : EIATTR_CUDA_API_VERSION
	.align		4
        /*0000*/ 	.byte	0x04, 0x37
        /*0002*/ 	.short	(.L_31 - .L_30)
.L_30:
        /*0004*/ 	.word	0x00000082


	//----- nvinfo : EIATTR_KPARAM_INFO
	.align		4
.L_31:
        /*0008*/ 	.byte	0x04, 0x17
        /*000a*/ 	.short	(.L_33 - .L_32)
.L_32:
        /*000c*/ 	.word	0x00000000
        /*0010*/ 	.short	0x0000
        /*0012*/ 	.short	0x0000
        /*0014*/ 	.byte	0x00, 0xf0, 0x01, 0x20


	//----- nvinfo : EIATTR_AT_ENTRY_FRAGMENTS
	.align		4
.L_33:
        /*0018*/ 	.byte	0x04, 0x4f
        /*001a*/ 	.short	(.L_35 - .L_34)


	//   ....[0]....
.L_34:
        /*001c*/ 	.word	0x00000006


	//----- nvinfo : EIATTR_RESERVED_SMEM_USED
	.align		4
.L_35:
        /*0020*/ 	.byte	0x01, 0x41
	.zero		2


	//----- nvinfo : EIATTR_SPARSE_MMA_MASK
	.align		4
        /*0024*/ 	.byte	0x03, 0x50
        /*0026*/ 	.short	0x0000


	//----- nvinfo : EIATTR_TCGEN05_1CTA_USED
	.align		4
        /*0028*/ 	.byte	0x01, 0x51
	.zero		2


	//----- nvinfo : EIATTR_MAXREG_COUNT
	.align		4
        /*002c*/ 	.byte	0x03, 0x1b
        /*002e*/ 	.short	0x00ff


	//----- nvinfo : EIATTR_NUM_BARRIERS
	.align		4
        /*0030*/ 	.byte	0x02, 0x4c
        /*0032*/ 	.byte	0x07
	.zero		1


	//----- nvinfo : EIATTR_EXTERNS
	.align		4
        /*0034*/ 	.byte	0x04, 0x0f
        /*0036*/ 	.short	(.L_37 - .L_36)


	//   ....[0]....
	.align		4
.L_36:
        /*0038*/ 	.word	index@(__assertfail)


	//----- nvinfo : EIATTR_MERCURY_ISA_VERSION
	.align		4
.L_37:
        /*003c*/ 	.byte	0x03, 0x5f
        /*003e*/ 	.short	0x0101


	//----- nvinfo : EIATTR_INT_WARP_WIDE_INSTR_OFFSETS
	.align		4
        /*0040*/ 	.byte	0x04, 0x31
        /*0042*/ 	.short	(.L_39 - .L_38)


	//   ....[0]....
.L_38:
        /*0044*/ 	.word	0x00002020


	//   ....[1]....
        /*0048*/ 	.word	0x00004370


	//   ....[2]....
        /*004c*/ 	.word	0x00004390


	//   ....[3]....
        /*0050*/ 	.word	0x000043c0


	//   ....[4]....
        /*0054*/ 	.word	0x00004cf0


	//   ....[5]....
        /*0058*/ 	.word	0x00004d60


	//   ....[6]....
        /*005c*/ 	.word	0x00004e60


	//   ....[7]....
        /*0060*/ 	.word	0x00004ef0


	//   ....[8]....
        /*0064*/ 	.word	0x000050d0


	//   ....[9]....
        /*0068*/ 	.word	0x00005230


	//----- nvinfo : EIATTR_COOP_GROUP_MASK_REGIDS
	.align		4
.L_39:
        /*006c*/ 	.byte	0x04, 0x29
        /*006e*/ 	.short	(.L_41 - .L_40)


	//   ....[0]....
.L_40:
        /*0070*/ 	.word	0xffffffff


	//   ....[1]....
        /*0074*/ 	.word	0xffffffff


	//   ....[2]....
        /*0078*/ 	.word	0xffffffff


	//   ....[3]....
        /*007c*/ 	.word	0xffffffff


	//   ....[4]....
        /*0080*/ 	.word	0xffffffff


	//   ....[5]....
        /*0084*/ 	.word	0xffffffff


	//   ....[6]....
        /*0088*/ 	.word	0xffffffff


	//   ....[7]....
        /*008c*/ 	.word	0xffffffff


	//   ....[8]....
        /*0090*/ 	.word	0xffffffff


	//   ....[9]....
        /*0094*/ 	.word	0xffffffff


	//   ....[10]....
        /*0098*/ 	.word	0xffffffff


	//   ....[11]....
        /*009c*/ 	.word	0xffffffff


	//   ....[12]....
        /*00a0*/ 	.word	0xffffffff


	//----- nvinfo : EIATTR_COOP_GROUP_INSTR_OFFSETS
	.align		4
.L_41:
        /*00a4*/ 	.byte	0x04, 0x28
        /*00a6*/ 	.short	(.L_43 - .L_42)


	//   ....[0]....
.L_42:
        /*00a8*/ 	.word	0x00000090


	//   ....[1]....
        /*00ac*/ 	.word	0x000004d0


	//   ....[2]....
        /*00b0*/ 	.word	0x00000890


	//   ....[3]....
        /*00b4*/ 	.word	0x00000a10


	//   ....[4]....
        /*00b8*/ 	.word	0x00000b10


	//   ....[5]....
        /*00bc*/ 	.word	0x00000c80


	//   ....[6]....
        /*00c0*/ 	.word	0x00000e20


	//   ....[7]....
        /*00c4*/ 	.word	0x00001f00


	//   ....[8]....
        /*00c8*/ 	.word	0x00003670


	//   ....[9]....
        /*00cc*/ 	.word	0x00003880


	//   ....[10]....
        /*00d0*/ 	.word	0x000038b0


	//   ....[11]....
        /*00d4*/ 	.word	0x00004250


	//   ....[12]....
        /*00d8*/ 	.word	0x00004480


	//----- nvinfo : EIATTR_VRC_CTA_INIT_COUNT
	.align		4
.L_43:
        /*00dc*/ 	.byte	0x02, 0x4a
        /*00de*/ 	.byte	0x80
	.zero		1


	//----- nvinfo : EIATTR_SYSCALL_OFFSETS
	.align		4
        /*00e0*/ 	.byte	0x04, 0x46
        /*00e2*/ 	.short	(.L_45 - .L_44)


	//   ....[0]....
.L_44:
        /*00e4*/ 	.word	0x00005cc0


	//   ....[1]....
        /*00e8*/ 	.word	0x00005db0


	//   ....[2]....
        /*00ec*/ 	.word	0x00006500


	//   ....[3]....
        /*00f0*/ 	.word	0x00006dc0


	//   ....[4]....
        /*00f4*/ 	.word	0x00007660


	//----- nvinfo : EIATTR_MBARRIER_INSTR_OFFSETS
	.align		4
.L_45:
        /*00f8*/ 	.byte	0x04, 0x39
        /*00fa*/ 	.short	(.L_47 - .L_46)


	//   ....[0]....
.L_46:
        /*00fc*/ 	.word	0x000005d0
        /*0100*/ 	.word	0x000000ff
        /*0104*/ 	.word	0x00000000
        /*0108*/ 	.short	0x0100
        /*010a*/ 	.byte	0x05
	.zero		1


	//   ....[1]....
        /*010c*/ 	.word	0x000005e0
        /*0110*/ 	.word	0x000000ff
        /*0114*/ 	.word	0x000000a8
        /*0118*/ 	.short	0x0100
        /*011a*/ 	.byte	0x05
	.zero		1


	//   ....[2]....
        /*011c*/ 	.word	0x000005f0
        /*0120*/ 	.word	0x000000ff
        /*0124*/ 	.word	0x00000008
        /*0128*/ 	.short	0x0100
        /*012a*/ 	.byte	0x05
	.zero		1


	//   ....[3]....
        /*012c*/ 	.word	0x00000600
        /*0130*/ 	.word	0x000000ff
        /*0134*/ 	.word	0x000000b0
        /*0138*/ 	.short	0x0100
        /*013a*/ 	.byte	0x05
	.zero		1


	//   ....[4]....
        /*013c*/ 	.word	0x00000610
        /*0140*/ 	.word	0x000000ff
        /*0144*/ 	.word	0x00000010
        /*0148*/ 	.short	0x0100
        /*014a*/ 	.byte	0x05
	.zero		1


	//   ....[5]....
        /*014c*/ 	.word	0x00000620
        /*0150*/ 	.word	0x000000ff
        /*0154*/ 	.word	0x000000b8
        /*0158*/ 	.short	0x0100
        /*015a*/ 	.byte	0x05
	.zero		1


	//   ....[6]....
        /*015c*/ 	.word	0x00000630
        /*0160*/ 	.word	0x000000ff
        /*0164*/ 	.word	0x00000018
        /*0168*/ 	.short	0x0100
        /*016a*/ 	.byte	0x05
	.zero		1


	//   ....[7]....
        /*016c*/ 	.word	0x00000640
        /*0170*/ 	.word	0x000000ff
        /*0174*/ 	.word	0x000000c0
        /*0178*/ 	.short	0x0100
        /*017a*/ 	.byte	0x05
	.zero		1


	//   ....[8]....
        /*017c*/ 	.word	0x00000650
        /*0180*/ 	.word	0x000000ff
        /*0184*/ 	.word	0x00000020
        /*0188*/ 	.short	0x0100
        /*018a*/ 	.byte	0x05
	.zero		1


	//   ....[9]....
        /*018c*/ 	.word	0x00000660
        /*0190*/ 	.word	0x000000ff
        /*0194*/ 	.word	0x000000c8
        /*0198*/ 	.short	0x0100
        /*019a*/ 	.byte	0x05
	.zero		1


	//   ....[10]....
        /*019c*/ 	.word	0x00000670
        /*01a0*/ 	.word	0x000000ff
        /*01a4*/ 	.word	0x00000028
        /*01a8*/ 	.short	0x0100
        /*01aa*/ 	.byte	0x05
	.zero		1


	//   ....[11]....
        /*01ac*/ 	.word	0x00000680
        /*01b0*/ 	.word	0x000000ff
        /*01b4*/ 	.word	0x000000d0
        /*01b8*/ 	.short	0x0100
        /*01ba*/ 	.byte	0x05
	.zero		1


	//   ....[12]....
        /*01bc*/ 	.word	0x00000690
        /*01c0*/ 	.word	0x000000ff
        /*01c4*/ 	.word	0x00000030
        /*01c8*/ 	.short	0x0100
        /*01ca*/ 	.byte	0x05
	.zero		1


	//   ....[13]....
        /*01cc*/ 	.word	0x000006a0
        /*01d0*/ 	.word	0x000000ff
        /*01d4*/ 	.word	0x000000d8
        /*01d8*/ 	.short	0x0100
        /*01da*/ 	.byte	0x05
	.zero		1


	//   ....[14]....
        /*01dc*/ 	.word	0x000006b0
        /*01e0*/ 	.word	0x000000ff
        /*01e4*/ 	.word	0x00000038
        /*01e8*/ 	.short	0x0100
        /*01ea*/ 	.byte	0x05
	.zero		1


	//   ....[15]....
        /*01ec*/ 	.word	0x000006c0
        /*01f0*/ 	.word	0x000000ff
        /*01f4*/ 	.word	0x000000e0
        /*01f8*/ 	.short	0x0100
        /*01fa*/ 	.byte	0x05
	.zero		1


	//   ....[16]....
        /*01fc*/ 	.word	0x000006d0
        /*0200*/ 	.word	0x000000ff
        /*0204*/ 	.word	0x00000040
        /*0208*/ 	.short	0x0100
        /*020a*/ 	.byte	0x05
	.zero		1


	//   ....[17]....
        /*020c*/ 	.word	0x000006e0
        /*0210*/ 	.word	0x000000ff
        /*0214*/ 	.word	0x000000e8
        /*0218*/ 	.short	0x0100
        /*021a*/ 	.byte	0x05
	.zero		1


	//   ....[18]....
        /*021c*/ 	.word	0x000006f0
        /*0220*/ 	.word	0x000000ff
        /*0224*/ 	.word	0x00000048
        /*0228*/ 	.short	0x0100
        /*022a*/ 	.byte	0x05
	.zero		1


	//   ....[19]....
        /*022c*/ 	.word	0x00000700
        /*0230*/ 	.word	0x000000ff
        /*0234*/ 	.word	0x000000f0
        /*0238*/ 	.short	0x0100
        /*023a*/ 	.byte	0x05
	.zero		1


	//   ....[20]....
        /*023c*/ 	.word	0x00000710
        /*0240*/ 	.word	0x000000ff
        /*0244*/ 	.word	0x00000050
        /*0248*/ 	.short	0x0100
        /*024a*/ 	.byte	0x05
	.zero		1


	//   ....[21]....
        /*024c*/ 	.word	0x00000720
        /*0250*/ 	.word	0x000000ff
        /*0254*/ 	.word	0x000000f8
        /*0258*/ 	.short	0x0100
        /*025a*/ 	.byte	0x05
	.zero		1


	//   ....[22]....
        /*025c*/ 	.word	0x00000730
        /*0260*/ 	.word	0x000000ff
        /*0264*/ 	.word	0x00000058
        /*0268*/ 	.short	0x0100
        /*026a*/ 	.byte	0x05
	.zero		1


	//   ....[23]....
        /*026c*/ 	.word	0x00000740
        /*0270*/ 	.word	0x000000ff
        /*0274*/ 	.word	0x00000100
        /*0278*/ 	.short	0x0100
        /*027a*/ 	.byte	0x05
	.zero		1


	//   ....[24]....
        /*027c*/ 	.word	0x00000750
        /*0280*/ 	.word	0x000000ff
        /*0284*/ 	.word	0x00000060
        /*0288*/ 	.short	0x0100
        /*028a*/ 	.byte	0x05
	.zero		1


	//   ....[25]....
        /*028c*/ 	.word	0x00000760
        /*0290*/ 	.word	0x000000ff
        /*0294*/ 	.word	0x00000108
        /*0298*/ 	.short	0x0100
        /*029a*/ 	.byte	0x05
	.zero		1


	//   ....[26]....
        /*029c*/ 	.word	0x00000770
        /*02a0*/ 	.word	0x000000ff
        /*02a4*/ 	.word	0x00000068
        /*02a8*/ 	.short	0x0100
        /*02aa*/ 	.byte	0x05
	.zero		1


	//   ....[27]....
        /*02ac*/ 	.word	0x00000780
        /*02b0*/ 	.word	0x000000ff
        /*02b4*/ 	.word	0x00000110
        /*02b8*/ 	.short	0x0100
        /*02ba*/ 	.byte	0x05
	.zero		1


	//   ....[28]....
        /*02bc*/ 	.word	0x00000790
        /*02c0*/ 	.word	0x000000ff
        /*02c4*/ 	.word	0x00000070
        /*02c8*/ 	.short	0x0100
        /*02ca*/ 	.byte	0x05
	.zero		1


	//   ....[29]....
        /*02cc*/ 	.word	0x000007a0
        /*02d0*/ 	.word	0x000000ff
        /*02d4*/ 	.word	0x00000118
        /*02d8*/ 	.short	0x0100
        /*02da*/ 	.byte	0x05
	.zero		1


	//   ....[30]....
        /*02dc*/ 	.word	0x000007b0
        /*02e0*/ 	.word	0x000000ff
        /*02e4*/ 	.word	0x00000078
        /*02e8*/ 	.short	0x0100
        /*02ea*/ 	.byte	0x05
	.zero		1


	//   ....[31]....
        /*02ec*/ 	.word	0x000007c0
        /*02f0*/ 	.word	0x000000ff
        /*02f4*/ 	.word	0x00000120
        /*02f8*/ 	.short	0x0100
        /*02fa*/ 	.byte	0x05
	.zero		1


	//   ....[32]....
        /*02fc*/ 	.word	0x000007d0
        /*0300*/ 	.word	0x000000ff
        /*0304*/ 	.word	0x00000080
        /*0308*/ 	.short	0x0100
        /*030a*/ 	.byte	0x05
	.zero		1


	//   ....[33]....
        /*030c*/ 	.word	0x000007e0
        /*0310*/ 	.word	0x000000ff
        /*0314*/ 	.word	0x00000128
        /*0318*/ 	.short	0x0100
        /*031a*/ 	.byte	0x05
	.zero		1


	//   ....[34]....
        /*031c*/ 	.word	0x000007f0
        /*0320*/ 	.word	0x000000ff
        /*0324*/ 	.word	0x00000088
        /*0328*/ 	.short	0x0100
        /*032a*/ 	.byte	0x05
	.zero		1


	//   ....[35]....
        /*032c*/ 	.word	0x00000800
        /*0330*/ 	.word	0x000000ff
        /*0334*/ 	.word	0x00000130
        /*0338*/ 	.short	0x0100
        /*033a*/ 	.byte	0x05
	.zero		1


	//   ....[36]....
        /*033c*/ 	.word	0x00000810
        /*0340*/ 	.word	0x000000ff
        /*0344*/ 	.word	0x00000090
        /*0348*/ 	.short	0x0100
        /*034a*/ 	.byte	0x05
	.zero		1


	//   ....[37]....
        /*034c*/ 	.word	0x00000820
        /*0350*/ 	.word	0x000000ff
        /*0354*/ 	.word	0x00000138
        /*0358*/ 	.short	0x0100
        /*035a*/ 	.byte	0x05
	.zero		1


	//   ....[38]....
        /*035c*/ 	.word	0x00000830
        /*0360*/ 	.word	0x000000ff
        /*0364*/ 	.word	0x00000098
        /*0368*/ 	.short	0x0100
        /*036a*/ 	.byte	0x05
	.zero		1


	//   ....[39]....
        /*036c*/ 	.word	0x00000840
        /*0370*/ 	.word	0x000000ff
        /*0374*/ 	.word	0x00000140
        /*0378*/ 	.short	0x0100
        /*037a*/ 	.byte	0x05
	.zero		1


	//   ....[40]....
        /*037c*/ 	.word	0x00000850
        /*0380*/ 	.word	0x000000ff
        /*0384*/ 	.word	0x000000a0
        /*0388*/ 	.short	0x0100
        /*038a*/ 	.byte	0x05
	.zero		1


	//   ....[41]....
        /*038c*/ 	.word	0x00000860
        /*0390*/ 	.word	0x000000ff
        /*0394*/ 	.word	0x00000148
        /*0398*/ 	.short	0x0100
        /*039a*/ 	.byte	0x05
	.zero		1


	//   ....[42]....
        /*039c*/ 	.word	0x000009a0
        /*03a0*/ 	.word	0x000000ff
        /*03a4*/ 	.word	0x00000150
        /*03a8*/ 	.short	0x0100
        /*03aa*/ 	.byte	0x07
	.zero		1


	//   ....[43]....
        /*03ac*/ 	.word	0x000009b0
        /*03b0*/ 	.word	0x000000ff
        /*03b4*/ 	.word	0x00000168
        /*03b8*/ 	.short	0x0100
        /*03ba*/ 	.byte	0x07
	.zero		1


	//   ....[44]....
        /*03bc*/ 	.word	0x000009c0
        /*03c0*/ 	.word	0x000000ff
        /*03c4*/ 	.word	0x00000158
        /*03c8*/ 	.short	0x0100
        /*03ca*/ 	.byte	0x07
	.zero		1


	//   ....[45]....
        /*03cc*/ 	.word	0x000009d0
        /*03d0*/ 	.word	0x000000ff
        /*03d4*/ 	.word	0x00000170
        /*03d8*/ 	.short	0x0100
        /*03da*/ 	.byte	0x07
	.zero		1


	//   ....[46]....
        /*03dc*/ 	.word	0x000009e0
        /*03e0*/ 	.word	0x000000ff
        /*03e4*/ 	.word	0x00000160
        /*03e8*/ 	.short	0x0100
        /*03ea*/ 	.byte	0x07
	.zero		1


	//   ....[47]....
        /*03ec*/ 	.word	0x000009f0
        /*03f0*/ 	.word	0x000000ff
        /*03f4*/ 	.word	0x00000178
        /*03f8*/ 	.short	0x0100
        /*03fa*/ 	.byte	0x07
	.zero		1


	//   ....[48]....
        /*03fc*/ 	.word	0x00000ae0
        /*0400*/ 	.word	0x000000ff
        /*0404*/ 	.word	0x00000180
        /*0408*/ 	.short	0x0100
        /*040a*/ 	.byte	0x05
	.zero		1


	//   ....[49]....
        /*040c*/ 	.word	0x00000af0
        /*0410*/ 	.word	0x000000ff
        /*0414*/ 	.word	0x00000188
        /*0418*/ 	.short	0x0100
        /*041a*/ 	.byte	0x05
	.zero		1


	//   ....[50]....
        /*041c*/ 	.word	0x00000c30
        /*0420*/ 	.word	0x000000ff
        /*0424*/ 	.word	0x00000190
        /*0428*/ 	.short	0x0100
        /*042a*/ 	.byte	0x05
	.zero		1


	//   ....[51]....
        /*042c*/ 	.word	0x00000c40
        /*0430*/ 	.word	0x000000ff
        /*0434*/ 	.word	0x000001a0
        /*0438*/ 	.short	0x0100
        /*043a*/ 	.byte	0x05
	.zero		1


	//   ....[52]....
        /*043c*/ 	.word	0x00000c50
        /*0440*/ 	.word	0x000000ff
        /*0444*/ 	.word	0x00000198
        /*0448*/ 	.short	0x0100
        /*044a*/ 	.byte	0x05
	.zero		1


	//   ....[53]....
        /*044c*/ 	.word	0x00000c60
        /*0450*/ 	.word	0x000000ff
        /*0454*/ 	.word	0x000001a8
        /*0458*/ 	.short	0x0100
        /*045a*/ 	.byte	0x05
	.zero		1


	//   ....[54]....
        /*045c*/ 	.word	0x00000d90
        /*0460*/ 	.word	0x000000ff
        /*0464*/ 	.word	0x000001b0
        /*0468*/ 	.short	0x0100
        /*046a*/ 	.byte	0x07
	.zero		1


	//   ....[55]....
        /*046c*/ 	.word	0x00000da0
        /*0470*/ 	.word	0x000000ff
        /*0474*/ 	.word	0x000001d0
        /*0478*/ 	.short	0x0100
        /*047a*/ 	.byte	0x07
	.zero		1


	//   ....[56]....
        /*047c*/ 	.word	0x00000db0
        /*0480*/ 	.word	0x000000ff
        /*0484*/ 	.word	0x000001b8
        /*0488*/ 	.short	0x0100
        /*048a*/ 	.byte	0x07
	.zero		1


	//   ....[57]....
        /*048c*/ 	.word	0x00000dc0
        /*0490*/ 	.word	0x000000ff
        /*0494*/ 	.word	0x000001d8
        /*0498*/ 	.short	0x0100
        /*049a*/ 	.byte	0x07
	.zero		1


	//   ....[58]....
        /*049c*/ 	.word	0x00000dd0
        /*04a0*/ 	.word	0x000000ff
        /*04a4*/ 	.word	0x000001c0
        /*04a8*/ 	.short	0x0100
        /*04aa*/ 	.byte	0x07
	.zero		1


	//   ....[59]....
        /*04ac*/ 	.word	0x00000de0
        /*04b0*/ 	.word	0x000000ff
        /*04b4*/ 	.word	0x000001e0
        /*04b8*/ 	.short	0x0100
        /*04ba*/ 	.byte	0x07
	.zero		1


	//   ....[60]....
        /*04bc*/ 	.word	0x00000df0
        /*04c0*/ 	.word	0x000000ff
        /*04c4*/ 	.word	0x000001c8
        /*04c8*/ 	.short	0x0100
        /*04ca*/ 	.byte	0x07
	.zero		1


	//   ....[61]....
        /*04cc*/ 	.word	0x00000e00
        /*04d0*/ 	.word	0x000000ff
        /*04d4*/ 	.word	0x000001e8
        /*04d8*/ 	.short	0x0100
        /*04da*/ 	.byte	0x07
	.zero		1


	//   ....[62]....
        /*04dc*/ 	.word	0x00000ef0
        /*04e0*/ 	.word	0x000000ff
        /*04e4*/ 	.word	0x000001f0
        /*04e8*/ 	.short	0x0100
        /*04ea*/ 	.byte	0x05
	.zero		1


	//   ....[63]....
        /*04ec*/ 	.word	0x00000f00
        /*04f0*/ 	.word	0x000000ff
        /*04f4*/ 	.word	0x00000200
        /*04f8*/ 	.short	0x0100
        /*04fa*/ 	.byte	0x05
	.zero		1


	//   ....[64]....
        /*04fc*/ 	.word	0x00000f10
        /*0500*/ 	.word	0x000000ff
        /*0504*/ 	.word	0x000001f8
        /*0508*/ 	.short	0x0100
        /*050a*/ 	.byte	0x05
	.zero		1


	//   ....[65]....
        /*050c*/ 	.word	0x00000f20
        /*0510*/ 	.word	0x000000ff
        /*0514*/ 	.word	0x00000208
        /*0518*/ 	.short	0x0100
        /*051a*/ 	.byte	0x05
	.zero		1


	//   ....[66]....
        /*051c*/ 	.word	0x00001800
        /*0520*/ 	.word	0x00000003
        /*0524*/ 	.word	0x00000200
        /*0528*/ 	.short	0x010a
        /*052a*/ 	.byte	0xff
	.zero		1


	//   ....[67]....
        /*052c*/ 	.word	0x00001830
        /*0530*/ 	.word	0x00000003
        /*0534*/ 	.word	0x000001f0
        /*0538*/ 	.short	0x0101
        /*053a*/ 	.byte	0xff
	.zero		1


	//   ....[68]....
        /*053c*/ 	.word	0x00001900
        /*0540*/ 	.word	0x000000ff
        /*0544*/ 	.word	0x000000a8
        /*0548*/ 	.short	0x010a
        /*054a*/ 	.byte	0x05
	.zero		1


	//   ....[69]....
        /*054c*/ 	.word	0x000019a0
        /*0550*/ 	.word	0x000000ff
        /*0554*/ 	.word	0x000000a8
        /*0558*/ 	.short	0x010a
        /*055a*/ 	.byte	0x21
	.zero		1


	//   ....[70]....
        /*055c*/ 	.word	0x00001af0
        /*0560*/ 	.word	0x000000ff
        /*0564*/ 	.word	0x000000a8
        /*0568*/ 	.short	0x010a
        /*056a*/ 	.byte	0x08
	.zero		1


	//   ....[71]....
        /*056c*/ 	.word	0x00001c00
        /*0570*/ 	.word	0x000000ff
        /*0574*/ 	.word	0x00000188
        /*0578*/ 	.short	0x0101
        /*057a*/ 	.byte	0x04
	.zero		1


	//   ....[72]....
        /*057c*/ 	.word	0x00001c20
        /*0580*/ 	.word	0x000000ff
        /*0584*/ 	.word	0x000000a8
        /*0588*/ 	.short	0x010a
        /*058a*/ 	.byte	0x05
	.zero		1


	//   ....[73]....
        /*058c*/ 	.word	0x00001ca0
        /*0590*/ 	.word	0x000000ff
        /*0594*/ 	.word	0x000000a8
        /*0598*/ 	.short	0x010a
        /*059a*/ 	.byte	0x11
	.zero		1


	//   ....[74]....
        /*059c*/ 	.word	0x00001df0
        /*05a0*/ 	.word	0x000000ff
        /*05a4*/ 	.word	0x000000a8
        /*05a8*/ 	.short	0x010a
        /*05aa*/ 	.byte	0x08
	.zero		1


	//   ....[75]....
        /*05ac*/ 	.word	0x00001f30
        /*05b0*/ 	.word	0x00000002
        /*05b4*/ 	.word	0x00000190
        /*05b8*/ 	.short	0x010a
        /*05ba*/ 	.byte	0xff
	.zero		1


	//   ....[76]....
        /*05bc*/ 	.word	0x00001ff0
        /*05c0*/ 	.word	0x00000002
        /*05c4*/ 	.word	0x00000000
        /*05c8*/ 	.short	0x0101
        /*05ca*/ 	.byte	0xff
	.zero		1


	//   ....[77]....
        /*05cc*/ 	.word	0x00002550
        /*05d0*/ 	.word	0x000000ff
        /*05d4*/ 	.word	0x00000000
        /*05d8*/ 	.short	0x010a
        /*05da*/ 	.byte	0x05
	.zero		1


	//   ....[78]....
        /*05dc*/ 	.word	0x000025e0
        /*05e0*/ 	.word	0x000000ff
        /*05e4*/ 	.word	0x00000000
        /*05e8*/ 	.short	0x010a
        /*05ea*/ 	.byte	0x05
	.zero		1


	//   ....[79]....
        /*05ec*/ 	.word	0x00002670
        /*05f0*/ 	.word	0x000000ff
        /*05f4*/ 	.word	0x00000000
        /*05f8*/ 	.short	0x010a
        /*05fa*/ 	.byte	0x05
	.zero		1


	//   ....[80]....
        /*05fc*/ 	.word	0x00002700
        /*0600*/ 	.word	0x000000ff
        /*0604*/ 	.word	0x00000000
        /*0608*/ 	.short	0x010a
        /*060a*/ 	.byte	0x05
	.zero		1


	//   ....[81]....
        /*060c*/ 	.word	0x00002790
        /*0610*/ 	.word	0x000000ff
        /*0614*/ 	.word	0x00000000
        /*0618*/ 	.short	0x010a
        /*061a*/ 	.byte	0x05
	.zero		1


	//   ....[82]....
        /*061c*/ 	.word	0x00002820
        /*0620*/ 	.word	0x000000ff
        /*0624*/ 	.word	0x00000000
        /*0628*/ 	.short	0x010a
        /*062a*/ 	.byte	0x05
	.zero		1


	//   ....[83]....
        /*062c*/ 	.word	0x000028b0
        /*0630*/ 	.word	0x000000ff
        /*0634*/ 	.word	0x00000000
        /*0638*/ 	.short	0x010a
        /*063a*/ 	.byte	0x05
	.zero		1


	//   ....[84]....
        /*063c*/ 	.word	0x00002940
        /*0640*/ 	.word	0x000000ff
        /*0644*/ 	.word	0x00000000
        /*0648*/ 	.short	0x010a
        /*064a*/ 	.byte	0x05
	.zero		1


	//   ....[85]....
        /*064c*/ 	.word	0x000029d0
        /*0650*/ 	.word	0x000000ff
        /*0654*/ 	.word	0x00000000
        /*0658*/ 	.short	0x010a
        /*065a*/ 	.byte	0x05
	.zero		1


	//   ....[86]....
        /*065c*/ 	.word	0x00002a60
        /*0660*/ 	.word	0x000000ff
        /*0664*/ 	.word	0x00000000
        /*0668*/ 	.short	0x010a
        /*066a*/ 	.byte	0x05
	.zero		1


	//   ....[87]....
        /*066c*/ 	.word	0x00002af0
        /*0670*/ 	.word	0x000000ff
        /*0674*/ 	.word	0x00000000
        /*0678*/ 	.short	0x010a
        /*067a*/ 	.byte	0x05
	.zero		1


	//   ....[88]....
        /*067c*/ 	.word	0x00002b80
        /*0680*/ 	.word	0x000000ff
        /*0684*/ 	.word	0x00000000
        /*0688*/ 	.short	0x010a
        /*068a*/ 	.byte	0x05
	.zero		1


	//   ....[89]....
        /*068c*/ 	.word	0x00002c10
        /*0690*/ 	.word	0x000000ff
        /*0694*/ 	.word	0x00000000
        /*0698*/ 	.short	0x010a
        /*069a*/ 	.byte	0x05
	.zero		1


	//   ....[90]....
        /*069c*/ 	.word	0x00002ca0
        /*06a0*/ 	.word	0x000000ff
        /*06a4*/ 	.word	0x00000000
        /*06a8*/ 	.short	0x010a
        /*06aa*/ 	.byte	0x05
	.zero		1


	//   ....[91]....
        /*06ac*/ 	.word	0x00002d30
        /*06b0*/ 	.word	0x000000ff
        /*06b4*/ 	.word	0x00000000
        /*06b8*/ 	.short	0x010a
        /*06ba*/ 	.byte	0x05
	.zero		1


	//   ....[92]....
        /*06bc*/ 	.word	0x00002dc0
        /*06c0*/ 	.word	0x000000ff
        /*06c4*/ 	.word	0x00000000
        /*06c8*/ 	.short	0x010a
        /*06ca*/ 	.byte	0x05
	.zero		1


	//   ....[93]....
        /*06cc*/ 	.word	0x00002e50
        /*06d0*/ 	.word	0x000000ff
        /*06d4*/ 	.word	0x00000000
        /*06d8*/ 	.short	0x010a
        /*06da*/ 	.byte	0x05
	.zero		1


	//   ....[94]....
        /*06dc*/ 	.word	0x00002ee0
        /*06e0*/ 	.word	0x000000ff
        /*06e4*/ 	.word	0x00000000
        /*06e8*/ 	.short	0x010a
        /*06ea*/ 	.byte	0x05
	.zero		1


	//   ....[95]....
        /*06ec*/ 	.word	0x00002f70
        /*06f0*/ 	.word	0x000000ff
        /*06f4*/ 	.word	0x00000000
        /*06f8*/ 	.short	0x010a
        /*06fa*/ 	.byte	0x05
	.zero		1


	//   ....[96]....
        /*06fc*/ 	.word	0x00003000
        /*0700*/ 	.word	0x000000ff
        /*0704*/ 	.word	0x00000000
        /*0708*/ 	.short	0x010a
        /*070a*/ 	.byte	0x05
	.zero		1


	//   ....[97]....
        /*070c*/ 	.word	0x000030a0
        /*0710*/ 	.word	0x00000000
        /*0714*/ 	.word	0x00000000
        /*0718*/ 	.short	0x010a
        /*071a*/ 	.byte	0xff
	.zero		1


	//   ....[98]....
        /*071c*/ 	.word	0x000031c0
        /*0720*/ 	.word	0x00000000
        /*0724*/ 	.word	0x000001f0
        /*0728*/ 	.short	0x010a
        /*072a*/ 	.byte	0xff
	.zero		1


	//   ....[99]....
        /*072c*/ 	.word	0x00003220
        /*0730*/ 	.word	0x00000004
        /*0734*/ 	.word	0x00000000
        /*0738*/ 	.short	0x0101
        /*073a*/ 	.byte	0xff
	.zero		1


	//   ....[100]....
        /*073c*/ 	.word	0x00003240
        /*0740*/ 	.word	0x000000ff
        /*0744*/ 	.word	0x000001a0
        /*0748*/ 	.short	0x010a
        /*074a*/ 	.byte	0x05
	.zero		1


	//   ....[101]....
        /*074c*/ 	.word	0x00003360
        /*0750*/ 	.word	0x00000000
        /*0754*/ 	.word	0x00000190
        /*0758*/ 	.short	0x010a
        /*075a*/ 	.byte	0xff
	.zero		1


	//   ....[102]....
        /*075c*/ 	.word	0x00003470
        /*0760*/ 	.word	0x00000000
        /*0764*/ 	.word	0x00000000
        /*0768*/ 	.short	0x0101
        /*076a*/ 	.byte	0xff
	.zero		1


	//   ....[103]....
        /*076c*/ 	.word	0x00003500
        /*0770*/ 	.word	0x000000ff
        /*0774*/ 	.word	0x000001a0
        /*0778*/ 	.short	0x0106
        /*077a*/ 	.byte	0x05
	.zero		1


	//   ....[104]....
        /*077c*/ 	.word	0x00003520
        /*0780*/ 	.word	0x000000ff
        /*0784*/ 	.word	0x000001a0
        /*0788*/ 	.short	0x010a
        /*078a*/ 	.byte	0x05
	.zero		1


	//   ....[105]....
        /*078c*/ 	.word	0x000035b0
        /*0790*/ 	.word	0x000000ff
        /*0794*/ 	.word	0x000001a0
        /*0798*/ 	.short	0x0106
        /*079a*/ 	.byte	0x04
	.zero		1


	//   ....[106]....
        /*079c*/ 	.word	0x000035f0
        /*07a0*/ 	.word	0x00000000
        /*07a4*/ 	.word	0x000001a0
        /*07a8*/ 	.short	0x010a
        /*07aa*/ 	.byte	0xff
	.zero		1


	//   ....[107]....
        /*07ac*/ 	.word	0x00003af0
        /*07b0*/ 	.word	0x00000000
        /*07b4*/ 	.word	0x00000190
        /*07b8*/ 	.short	0x010a
        /*07ba*/ 	.byte	0xff
	.zero		1


	//   ....[108]....
        /*07bc*/ 	.word	0x00003c00
        /*07c0*/ 	.word	0x00000003
        /*07c4*/ 	.word	0x00000000
        /*07c8*/ 	.short	0x0101
        /*07ca*/ 	.byte	0xff
	.zero		1


	//   ....[109]....
        /*07cc*/ 	.word	0x00003c10
        /*07d0*/ 	.word	0x000000ff
        /*07d4*/ 	.word	0x00000000
        /*07d8*/ 	.short	0x010a
        /*07da*/ 	.byte	0x05
	.zero		1


	//   ....[110]....
        /*07dc*/ 	.word	0x00003c80
        /*07e0*/ 	.word	0x000000ff
        /*07e4*/ 	.word	0x000001d0
        /*07e8*/ 	.short	0x010a
        /*07ea*/ 	.byte	0x0e
	.zero		1


	//   ....[111]....
        /*07ec*/ 	.word	0x00003d50
        /*07f0*/ 	.word	0x000000ff
        /*07f4*/ 	.word	0x00000000
        /*07f8*/ 	.short	0x010a
        /*07fa*/ 	.byte	0x07
	.zero		1


	//   ....[112]....
        /*07fc*/ 	.word	0x00003e80
        /*0800*/ 	.word	0x000000ff
        /*0804*/ 	.word	0x00000000
        /*0808*/ 	.short	0x010a
        /*080a*/ 	.byte	0x13
	.zero		1


	//   ....[113]....
        /*080c*/ 	.word	0x00004080
        /*0810*/ 	.word	0x000000ff
        /*0814*/ 	.word	0x00000000
        /*0818*/ 	.short	0x010a
        /*081a*/ 	.byte	0x05
	.zero		1


	//   ....[114]....
        /*081c*/ 	.word	0x00004110
        /*0820*/ 	.word	0x000000ff
        /*0824*/ 	.word	0x00000000
        /*0828*/ 	.short	0x010a
        /*082a*/ 	.byte	0x05
	.zero		1


	//   ....[115]....
        /*082c*/ 	.word	0x000041a0
        /*0830*/ 	.word	0x000000ff
        /*0834*/ 	.word	0x00000000
        /*0838*/ 	.short	0x010a
        /*083a*/ 	.byte	0x05
	.zero		1


	//   ....[116]....
        /*083c*/ 	.word	0x00004230
        /*0840*/ 	.word	0x000000ff
        /*0844*/ 	.word	0x00000000
        /*0848*/ 	.short	0x010a
        /*084a*/ 	.byte	0x06
	.zero		1


	//   ....[117]....
        /*084c*/ 	.word	0x000046a0
        /*0850*/ 	.word	0x00000000
        /*0854*/ 	.word	0x00000190
        /*0858*/ 	.short	0x010a
        /*085a*/ 	.byte	0xff
	.zero		1


	//   ....[118]....
        /*085c*/ 	.word	0x00004760
        /*0860*/ 	.word	0x00000000
        /*0864*/ 	.word	0x00000000
        /*0868*/ 	.short	0x0101
        /*086a*/ 	.byte	0xff
	.zero		1


	//   ....[119]....
        /*086c*/ 	.word	0x00004a80
        /*0870*/ 	.word	0x000000ff
        /*0874*/ 	.word	0x00000188
        /*0878*/ 	.short	0x010a
        /*087a*/ 	.byte	0x07
	.zero		1


	//   ....[120]....
        /*087c*/ 	.word	0x00004c70
        /*0880*/ 	.word	0x000000ff
        /*0884*/ 	.word	0x00000168
        /*0888*/ 	.short	0x010a
        /*088a*/ 	.byte	0x07
	.zero		1


	//   ....[121]....
        /*088c*/ 	.word	0x00004e00
        /*0890*/ 	.word	0x000000ff
        /*0894*/ 	.word	0x00000150
        /*0898*/ 	.short	0x010b
        /*089a*/ 	.byte	0x07
	.zero		1


	//   ....[122]....
        /*089c*/ 	.word	0x00004e10
        /*08a0*/ 	.word	0x000000ff
        /*08a4*/ 	.word	0x00000000
        /*08a8*/ 	.short	0x0101
        /*08aa*/ 	.byte	0x08
	.zero		1


	//   ....[123]....
        /*08ac*/ 	.word	0x00004e20
        /*08b0*/ 	.word	0x000000ff
        /*08b4*/ 	.word	0x00000170
        /*08b8*/ 	.short	0x010a
        /*08ba*/ 	.byte	0x07
	.zero		1


	//   ....[124]....
        /*08bc*/ 	.word	0x00004fc0
        /*08c0*/ 	.word	0x000000ff
        /*08c4*/ 	.word	0x00000158
        /*08c8*/ 	.short	0x010b
        /*08ca*/ 	.byte	0x07
	.zero		1


	//   ....[125]....
        /*08cc*/ 	.word	0x00005030
        /*08d0*/ 	.word	0x000000ff
        /*08d4*/ 	.word	0x00000000
        /*08d8*/ 	.short	0x0101
        /*08da*/ 	.byte	0x08
	.zero		1


	//   ....[126]....
        /*08dc*/ 	.word	0x00005060
        /*08e0*/ 	.word	0x000000ff
        /*08e4*/ 	.word	0x00000178
        /*08e8*/ 	.short	0x010a
        /*08ea*/ 	.byte	0x07
	.zero		1


	//   ....[127]....
        /*08ec*/ 	.word	0x00005270
        /*08f0*/ 	.word	0x000000ff
        /*08f4*/ 	.word	0x00000160
        /*08f8*/ 	.short	0x010b
        /*08fa*/ 	.byte	0x07
	.zero		1


	//   ....[128]....
        /*08fc*/ 	.word	0x00005290
        /*0900*/ 	.word	0x000000ff
        /*0904*/ 	.word	0x00000000
        /*0908*/ 	.short	0x0101
        /*090a*/ 	.byte	0x0d
	.zero		1


	//   ....[129]....
        /*090c*/ 	.word	0x000052c0
        /*0910*/ 	.word	0x000000ff
        /*0914*/ 	.word	0x00000168
        /*0918*/ 	.short	0x010a
        /*091a*/ 	.byte	0x07
	.zero		1


	//   ....[130]....
        /*091c*/ 	.word	0x000052e0
        /*0920*/ 	.word	0x000000ff
        /*0924*/ 	.word	0x00000170
        /*0928*/ 	.short	0x010a
        /*092a*/ 	.byte	0x07
	.zero		1


	//   ....[131]....
        /*092c*/ 	.word	0x00005320
        /*0930*/ 	.word	0x00000000
        /*0934*/ 	.word	0x00000178
        /*0938*/ 	.short	0x010a
        /*093a*/ 	.byte	0xff
	.zero		1


	//   ....[132]....
        /*093c*/ 	.word	0x00005680
        /*0940*/ 	.word	0x00000000
        /*0944*/ 	.word	0x00000190
        /*0948*/ 	.short	0x010a
        /*094a*/ 	.byte	0xff
	.zero		1


	//   ....[133]....
        /*094c*/ 	.word	0x00005790
        /*0950*/ 	.word	0x00000000
        /*0954*/ 	.word	0x00000000
        /*0958*/ 	.short	0x0101
        /*095a*/ 	.byte	0xff
	.zero		1


	//   ....[134]....
        /*095c*/ 	.word	0x000061e0
        /*0960*/ 	.word	0x000000ff
        /*0964*/ 	.word	0x00000150
        /*0968*/ 	.short	0x010a
        /*096a*/ 	.byte	0x30
	.zero		1


	//   ....[135]....
        /*096c*/ 	.word	0x00006250
        /*0970*/ 	.word	0x0000004f
        /*0974*/ 	.word	0x000001b0
        /*0978*/ 	.short	0x010a
        /*097a*/ 	.byte	0xff
	.zero		1


	//   ....[136]....
        /*097c*/ 	.word	0x00006300
        /*0980*/ 	.word	0x000000ff
        /*0984*/ 	.word	0x00000150
        /*0988*/ 	.short	0x010a
        /*098a*/ 	.byte	0x30
	.zero		1


	//   ....[137]....
        /*098c*/ 	.word	0x000063e0
        /*0990*/ 	.word	0x0000004f
        /*0994*/ 	.word	0x000001b0
        /*0998*/ 	.short	0x010a
        /*099a*/ 	.byte	0xff
	.zero		1


	//   ....[138]....
        /*099c*/ 	.word	0x00006b20
        /*09a0*/ 	.word	0x00000000
        /*09a4*/ 	.word	0x00000000
        /*09a8*/ 	.short	0x0101
        /*09aa*/ 	.byte	0xff
	.zero		1


	//   ....[139]....
        /*09ac*/ 	.word	0x00006b30
        /*09b0*/ 	.word	0x00000003
        /*09b4*/ 	.word	0x00000150
        /*09b8*/ 	.short	0x010a
        /*09ba*/ 	.byte	0xff
	.zero		1


	//   ....[140]....
        /*09bc*/ 	.word	0x00006bf0
        /*09c0*/ 	.word	0x00000003
        /*09c4*/ 	.word	0x00000150
        /*09c8*/ 	.short	0x010a
        /*09ca*/ 	.byte	0xff
	.zero		1


	//   ....[141]....
        /*09cc*/ 	.word	0x000073c0
        /*09d0*/ 	.word	0x00000000
        /*09d4*/ 	.word	0x00000000
        /*09d8*/ 	.short	0x0101
        /*09da*/ 	.byte	0xff
	.zero		1


	//   ....[142]....
        /*09dc*/ 	.word	0x000073d0
        /*09e0*/ 	.word	0x00000004
        /*09e4*/ 	.word	0x00000150
        /*09e8*/ 	.short	0x010a
        /*09ea*/ 	.byte	0xff
	.zero		1


	//   ....[143]....
        /*09ec*/ 	.word	0x00007490
        /*09f0*/ 	.word	0x00000004
        /*09f4*/ 	.word	0x00000150
        /*09f8*/ 	.short	0x010a
        /*09fa*/ 	.byte	0xff
	.zero		1


	//   ....[144]....
        /*09fc*/ 	.word	0x000077d0
        /*0a00*/ 	.word	0x000000ff
        /*0a04*/ 	.word	0x00000000
        /*0a08*/ 	.short	0x0101
        /*0a0a*/ 	.byte	0x05
	.zero		1


	//   ....[145]....
        /*0a0c*/ 	.word	0x00007cb0
        /*0a10*/ 	.word	0x00000003
        /*0a14*/ 	.word	0x00000000
        /*0a18*/ 	.short	0x0101
        /*0a1a*/ 	.byte	0xff
	.zero		1


	//   ....[146]....
        /*0a1c*/ 	.word	0x00007f20
        /*0a20*/ 	.word	0x000000ff
        /*0a24*/ 	.word	0x00000000
        /*0a28*/ 	.short	0x0101
        /*0a2a*/ 	.byte	0x04
	.zero		1


	//   ....[147]....
        /*0a2c*/ 	.word	0x00007f40
        /*0a30*/ 	.word	0x00000003
        /*0a34*/ 	.word	0x00000200
        /*0a38*/ 	.short	0x010a
        /*0a3a*/ 	.byte	0xff
	.zero		1


	//   ....[148]....
        /*0a3c*/ 	.word	0x00007fa0
        /*0a40*/ 	.word	0x00000002
        /*0a44*/ 	.word	0x000000a8
        /*0a48*/ 	.short	0x010a
        /*0a4a*/ 	.byte	0xff
	.zero		1


	//   ....[149]....
        /*0a4c*/ 	.word	0x00008000
        /*0a50*/ 	.word	0x00000002
        /*0a54*/ 	.word	0x000000a8
        /*0a58*/ 	.short	0x010a
        /*0a5a*/ 	.byte	0xff
	.zero		1


	//   ....[150]....
        /*0a5c*/ 	.word	0x00008050
        /*0a60*/ 	.word	0x00000002
        /*0a64*/ 	.word	0x00000190
        /*0a68*/ 	.short	0x010a
        /*0a6a*/ 	.byte	0xff
	.zero		1


	//   ....[151]....
        /*0a6c*/ 	.word	0x000080b0
        /*0a70*/ 	.word	0x00000000
        /*0a74*/ 	.word	0x00000000
        /*0a78*/ 	.short	0x010a
        /*0a7a*/ 	.byte	0xff
	.zero		1


	//   ....[152]....
        /*0a7c*/ 	.word	0x00008110
        /*0a80*/ 	.word	0x00000000
        /*0a84*/ 	.word	0x00000000
        /*0a88*/ 	.short	0x010a
        /*0a8a*/ 	.byte	0xff
	.zero		1


	//   ....[153]....
        /*0a8c*/ 	.word	0x00008170
        /*0a90*/ 	.word	0x00000000
        /*0a94*/ 	.word	0x00000000
        /*0a98*/ 	.short	0x010a
        /*0a9a*/ 	.byte	0xff
	.zero		1


	//   ....[154]....
        /*0a9c*/ 	.word	0x000081d0
        /*0aa0*/ 	.word	0x00000000
        /*0aa4*/ 	.word	0x00000000
        /*0aa8*/ 	.short	0x010a
        /*0aaa*/ 	.byte	0xff
	.zero		1


	//   ....[155]....
        /*0aac*/ 	.word	0x00008230
        /*0ab0*/ 	.word	0x00000000
        /*0ab4*/ 	.word	0x00000000
        /*0ab8*/ 	.short	0x010a
        /*0aba*/ 	.byte	0xff
	.zero		1


	//   ....[156]....
        /*0abc*/ 	.word	0x00008290
        /*0ac0*/ 	.word	0x00000000
        /*0ac4*/ 	.word	0x00000000
        /*0ac8*/ 	.short	0x010a
        /*0aca*/ 	.byte	0xff
	.zero		1


	//   ....[157]....
        /*0acc*/ 	.word	0x000082f0
        /*0ad0*/ 	.word	0x00000000
        /*0ad4*/ 	.word	0x00000000
        /*0ad8*/ 	.short	0x010a
        /*0ada*/ 	.byte	0xff
	.zero		1


	//   ....[158]....
        /*0adc*/ 	.word	0x00008350
        /*0ae0*/ 	.word	0x00000000
        /*0ae4*/ 	.word	0x00000000
        /*0ae8*/ 	.short	0x010a
        /*0aea*/ 	.byte	0xff
	.zero		1


	//   ....[159]....
        /*0aec*/ 	.word	0x000083b0
        /*0af0*/ 	.word	0x00000000
        /*0af4*/ 	.word	0x00000000
        /*0af8*/ 	.short	0x010a
        /*0afa*/ 	.byte	0xff
	.zero		1


	//   ....[160]....
        /*0afc*/ 	.word	0x00008410
        /*0b00*/ 	.word	0x00000000
        /*0b04*/ 	.word	0x00000000
        /*0b08*/ 	.short	0x010a
        /*0b0a*/ 	.byte	0xff
	.zero		1


	//   ....[161]....
        /*0b0c*/ 	.word	0x00008470
        /*0b10*/ 	.word	0x00000000
        /*0b14*/ 	.word	0x00000000
        /*0b18*/ 	.short	0x010a
        /*0b1a*/ 	.byte	0xff
	.zero		1


	//   ....[162]....
        /*0b1c*/ 	.word	0x000084d0
        /*0b20*/ 	.word	0x00000000
        /*0b24*/ 	.word	0x00000000
        /*0b28*/ 	.short	0x010a
        /*0b2a*/ 	.byte	0xff
	.zero		1


	//   ....[163]....
        /*0b2c*/ 	.word	0x00008530
        /*0b30*/ 	.word	0x00000000
        /*0b34*/ 	.word	0x00000000
        /*0b38*/ 	.short	0x010a
        /*0b3a*/ 	.byte	0xff
	.zero		1


	//   ....[164]....
        /*0b3c*/ 	.word	0x00008590
        /*0b40*/ 	.word	0x00000000
        /*0b44*/ 	.word	0x00000000
        /*0b48*/ 	.short	0x010a
        /*0b4a*/ 	.byte	0xff
	.zero		1


	//   ....[165]....
        /*0b4c*/ 	.word	0x000085f0
        /*0b50*/ 	.word	0x00000000
        /*0b54*/ 	.word	0x00000000
        /*0b58*/ 	.short	0x010a
        /*0b5a*/ 	.byte	0xff
	.zero		1


	//   ....[166]....
        /*0b5c*/ 	.word	0x00008650
        /*0b60*/ 	.word	0x00000000
        /*0b64*/ 	.word	0x00000000
        /*0b68*/ 	.short	0x010a
        /*0b6a*/ 	.byte	0xff
	.zero		1


	//   ....[167]....
        /*0b6c*/ 	.word	0x000086b0
        /*0b70*/ 	.word	0x00000000
        /*0b74*/ 	.word	0x00000000
        /*0b78*/ 	.short	0x010a
        /*0b7a*/ 	.byte	0xff
	.zero		1


	//   ....[168]....
        /*0b7c*/ 	.word	0x00008710
        /*0b80*/ 	.word	0x00000000
        /*0b84*/ 	.word	0x00000000
        /*0b88*/ 	.short	0x010a
        /*0b8a*/ 	.byte	0xff
	.zero		1


	//   ....[169]....
        /*0b8c*/ 	.word	0x00008770
        /*0b90*/ 	.word	0x00000000
        /*0b94*/ 	.word	0x00000000
        /*0b98*/ 	.short	0x010a
        /*0b9a*/ 	.byte	0xff
	.zero		1


	//   ....[170]....
        /*0b9c*/ 	.word	0x000087d0
        /*0ba0*/ 	.word	0x00000000
        /*0ba4*/ 	.word	0x00000000
        /*0ba8*/ 	.short	0x010a
        /*0baa*/ 	.byte	0xff
	.zero		1


	//   ....[171]....
        /*0bac*/ 	.word	0x00008820
        /*0bb0*/ 	.word	0x00000000
        /*0bb4*/ 	.word	0x000001f0
        /*0bb8*/ 	.short	0x010a
        /*0bba*/ 	.byte	0xff
	.zero		1


	//   ....[172]....
        /*0bbc*/ 	.word	0x00008880
        /*0bc0*/ 	.word	0x00000000
        /*0bc4*/ 	.word	0x000001a0
        /*0bc8*/ 	.short	0x010a
        /*0bca*/ 	.byte	0xff
	.zero		1


	//   ....[173]....
        /*0bcc*/ 	.word	0x000088d0
        /*0bd0*/ 	.word	0x00000000
        /*0bd4*/ 	.word	0x00000190
        /*0bd8*/ 	.short	0x010a
        /*0bda*/ 	.byte	0xff
	.zero		1


	//   ....[174]....
        /*0bdc*/ 	.word	0x00008930
        /*0be0*/ 	.word	0x00000000
        /*0be4*/ 	.word	0x000001a0
        /*0be8*/ 	.short	0x010a
        /*0bea*/ 	.byte	0xff
	.zero		1


	//   ....[175]....
        /*0bec*/ 	.word	0x00008980
        /*0bf0*/ 	.word	0x00000000
        /*0bf4*/ 	.word	0x00000190
        /*0bf8*/ 	.short	0x010a
        /*0bfa*/ 	.byte	0xff
	.zero		1


	//   ....[176]....
        /*0bfc*/ 	.word	0x000089e0
        /*0c00*/ 	.word	0x00000003
        /*0c04*/ 	.word	0x000001d0
        /*0c08*/ 	.short	0x010a
        /*0c0a*/ 	.byte	0xff
	.zero		1


	//   ....[177]....
        /*0c0c*/ 	.word	0x00008a40
        /*0c10*/ 	.word	0x00000000
        /*0c14*/ 	.word	0x00000000
        /*0c18*/ 	.short	0x010a
        /*0c1a*/ 	.byte	0xff
	.zero		1


	//   ....[178]....
        /*0c1c*/ 	.word	0x00008aa0
        /*0c20*/ 	.word	0x00000000
        /*0c24*/ 	.word	0x00000000
        /*0c28*/ 	.short	0x010a
        /*0c2a*/ 	.byte	0xff
	.zero		1


	//   ....[179]....
        /*0c2c*/ 	.word	0x00008b00
        /*0c30*/ 	.word	0x00000000
        /*0c34*/ 	.word	0x00000000
        /*0c38*/ 	.short	0x010a
        /*0c3a*/ 	.byte	0xff
	.zero		1


	//   ....[180]....
        /*0c3c*/ 	.word	0x00008b60
        /*0c40*/ 	.word	0x00000000
        /*0c44*/ 	.word	0x00000000
        /*0c48*/ 	.short	0x010a
        /*0c4a*/ 	.byte	0xff
	.zero		1


	//   ....[181]....
        /*0c4c*/ 	.word	0x00008bc0
        /*0c50*/ 	.word	0x00000000
        /*0c54*/ 	.word	0x00000000
        /*0c58*/ 	.short	0x010a
        /*0c5a*/ 	.byte	0xff
	.zero		1


	//   ....[182]....
        /*0c5c*/ 	.word	0x00008c10
        /*0c60*/ 	.word	0x00000000
        /*0c64*/ 	.word	0x00000190
        /*0c68*/ 	.short	0x010a
        /*0c6a*/ 	.byte	0xff
	.zero		1


	//   ....[183]....
        /*0c6c*/ 	.word	0x00008c70
        /*0c70*/ 	.word	0x00000000
        /*0c74*/ 	.word	0x00000188
        /*0c78*/ 	.short	0x010a
        /*0c7a*/ 	.byte	0xff
	.zero		1


	//   ....[184]....
        /*0c7c*/ 	.word	0x00008cd0
        /*0c80*/ 	.word	0x00000003
        /*0c84*/ 	.word	0x00000168
        /*0c88*/ 	.short	0x010a
        /*0c8a*/ 	.byte	0xff
	.zero		1


	//   ....[185]....
        /*0c8c*/ 	.word	0x00008d30
        /*0c90*/ 	.word	0x00000003
        /*0c94*/ 	.word	0x00000170
        /*0c98*/ 	.short	0x010a
        /*0c9a*/ 	.byte	0xff
	.zero		1


	//   ....[186]....
        /*0c9c*/ 	.word	0x00008d90
        /*0ca0*/ 	.word	0x00000003
        /*0ca4*/ 	.word	0x00000178
        /*0ca8*/ 	.short	0x010a
        /*0caa*/ 	.byte	0xff
	.zero		1


	//   ....[187]....
        /*0cac*/ 	.word	0x00008df0
        /*0cb0*/ 	.word	0x00000000
        /*0cb4*/ 	.word	0x00000168
        /*0cb8*/ 	.short	0x010a
        /*0cba*/ 	.byte	0xff
	.zero		1


	//   ....[188]....
        /*0cbc*/ 	.word	0x00008e50
        /*0cc0*/ 	.word	0x00000000
        /*0cc4*/ 	.word	0x00000170
        /*0cc8*/ 	.short	0x010a
        /*0cca*/ 	.byte	0xff
	.zero		1


	//   ....[189]....
        /*0ccc*/ 	.word	0x00008ea0
        /*0cd0*/ 	.word	0x00000000
        /*0cd4*/ 	.word	0x00000190
        /*0cd8*/ 	.short	0x010a
        /*0cda*/ 	.byte	0xff
	.zero		1


	//   ....[190]....
        /*0cdc*/ 	.word	0x00008f00
        /*0ce0*/ 	.word	0x00000000
        /*0ce4*/ 	.word	0x00000150
        /*0ce8*/ 	.short	0x010a
        /*0cea*/ 	.byte	0xff
	.zero		1


	//   ....[191]....
        /*0cec*/ 	.word	0x00008f50
        /*0cf0*/ 	.word	0x0000004f
        /*0cf4*/ 	.word	0x000001b0
        /*0cf8*/ 	.short	0x010a
        /*0cfa*/ 	.byte	0xff
	.zero		1


	//   ....[192]....
        /*0cfc*/ 	.word	0x00008fa0
        /*0d00*/ 	.word	0x00000003
        /*0d04*/ 	.word	0x00000150
        /*0d08*/ 	.short	0x010a
        /*0d0a*/ 	.byte	0xff
	.zero		1


	//   ....[193]....
        /*0d0c*/ 	.word	0x00008ff0
        /*0d10*/ 	.word	0x00000004
        /*0d14*/ 	.word	0x00000150
        /*0d18*/ 	.short	0x010a
        /*0d1a*/ 	.byte	0xff
	.zero		1


	//----- nvinfo : EIATTR_NUM_MBARRIERS
	.align		4
.L_47:
        /*0d1c*/ 	.byte	0x03, 0x38
        /*0d1e*/ 	.short	0x0042


	//----- nvinfo : EIATTR_EXIT_INSTR_OFFSETS
	.align		4
        /*0d20*/ 	.byte	0x04, 0x1c
        /*0d22*/ 	.short	(.L_49 - .L_48)


	//   ....[0]....
.L_48:
        /*0d24*/ 	.word	0x000030d0


	//   ....[1]....
        /*0d28*/ 	.word	0x000035c0


	//   ....[2]....
        /*0d2c*/ 	.word	0x00003620


	//   ....[3]....
        /*0d30*/ 	.word	0x00004490


	//   ....[4]....
        /*0d34*/ 	.word	0x00005350


	//   ....[5]....
        /*0d38*/ 	.word	0x00005390


	//   ....[6]....
        /*0d3c*/ 	.word	0x00007e10


	//   ....[7]....
        /*0d40*/ 	.word	0x00007e90


	//   ....[8]....
        /*0d44*/ 	.word	0x00007ec0


	//   ....[9]....
        /*0d48*/ 	.word	0x00007f30


	//----- nvinfo : EIATTR_MAX_THREADS
	.align		4
.L_49:
        /*0d4c*/ 	.byte	0x04, 0x05
        /*0d4e*/ 	.short	(.L_51 - .L_50)
.L_50:
        /*0d50*/ 	.word	0x00000100
        /*0d54*/ 	.word	0x00000001
        /*0d58*/ 	.word	0x00000001


	//----- nvinfo : EIATTR_CRS_STACK_SIZE
	.align		4
.L_51:
        /*0d5c*/ 	.byte	0x04, 0x1e
        /*0d5e*/ 	.short	(.L_53 - .L_52)
.L_52:
        /*0d60*/ 	.word	0x00000000


	//----- nvinfo : EIATTR_CBANK_PARAM_SIZE
	.align		4
.L_53:
        /*0d64*/ 	.byte	0x03, 0x19
        /*0d66*/ 	.short	0x0800


	//----- nvinfo : EIATTR_PARAM_CBANK
	.align		4
        /*0d68*/ 	.byte	0x04, 0x0a
        /*0d6a*/ 	.short	(.L_55 - .L_54)
	.align		4
.L_54:
        /*0d6c*/ 	.word	index@(.nv.constant0._ZN7cutlass13device_kernelINS_4gemm6kernel13GemmUniversalIN4cute5tupleIJiiiiEEENS1_10collective13CollectiveMmaINS1_35MainloopSm100TmaUmmaWarpSpecializedILi21ELi2ELi4ENS5_IJNS4_1CILi1EEESB_SB_EEEEENS5_IJNSA_ILi64EEENSA_ILi96EEENSA_ILi32EEEEEENS_10bfloat16_tENS5_IJlSB_lEEESI_SJ_NS4_8TiledMMAINS4_8MMA_AtomIJNS4_20SM100_MMA_F16BF16_SSISI_SI_fLi64ELi96ELNS4_4UMMA5MajorE0ELSO_0ELNSN_7ScaleInE0ELSP_0EEEEEENS4_6LayoutISC_NS5_IJNSA_ILi0EEEST_ST_EEEEENS5_IJNS4_10UnderscoreESW_SW_EEEEENS4_13SM90_TMA_LOADENS4_14ComposedLayoutINS4_7SwizzleILi2ELi4ELi3EEENS4_18smem_ptr_flag_bitsILi16EEENSS_INS5_IJNSA_ILi8EEESG_EEENS5_IJSG_SB_EEEEEEEvNS4_8identityESZ_S19_vS1A_EENS_8epilogue10collective18CollectiveEpilogueINS1C_23Sm100TmaWarpSpecializedILi3ELi2ELi16ELb1ELb0EEEJSH_NS5_IJNSS_ISE_SB_EENSS_ISG_SB_EEEEESI_SJ_SI_SJ_NS1C_6fusion15FusionCallbacksIS1G_NS1K_17LinearCombinationISI_fSI_fLNS_15FloatRoundStyleE2EEESH_S1J_JEEENS4_5SM1004TMEM4LOAD26SM100_TMEM_LOAD_16dp256b4xESZ_S19_NS4_17SM75_U32x4_LDSM_NENS4_14SM90_TMA_STOREES19_NS4_17SM90_U32x4_STSM_NENS4_39AutoVectorizingCopyWithAssumedAlignmentILi128EEEEEEvvEEEEvNT_6ParamsE)
        /*0d70*/ 	.short	0x0380
        /*0d72*/ 	.short	0x0800


	//----- nvinfo : EIATTR_SW_WAR
	.align		4
.L_55:
        /*0d74*/ 	.byte	0x04, 0x36
        /*0d76*/ 	.short	(.L_57 - .L_56)
.L_56:
        /*0d78*/ 	.word	0x00000008
.L_57:


//--------------------- .nv.callgraph             --------------------------
	.section	.nv.callgraph,"",@"SHT_CUDA_CALLGRAPH"
	.align	4
	.sectionentsize	8
	.align		4
        /*0000*/ 	.word	0x00000000
	.align		4
        /*0004*/ 	.word	0xffffffff
	.align		4
        /*0008*/ 	.word	index@(_ZN7cutlass13device_kernelINS_4gemm6kernel13GemmUniversalIN4cute5tupleIJiiiiEEENS1_10collective13CollectiveMmaINS1_35MainloopSm100TmaUmmaWarpSpecializedILi21ELi2ELi4ENS5_IJNS4_1CILi1EEESB_SB_EEEEENS5_IJNSA_ILi64EEENSA_ILi96EEENSA_ILi32EEEEEENS_10bfloat16_tENS5_IJlSB_lEEESI_SJ_NS4_8TiledMMAINS4_8MMA_AtomIJNS4_20SM100_MMA_F16BF16_SSISI_SI_fLi64ELi96ELNS4_4UMMA5MajorE0ELSO_0ELNSN_7ScaleInE0ELSP_0EEEEEENS4_6LayoutISC_NS5_IJNSA_ILi0EEEST_ST_EEEEENS5_IJNS4_10UnderscoreESW_SW_EEEEENS4_13SM90_TMA_LOADENS4_14ComposedLayoutINS4_7SwizzleILi2ELi4ELi3EEENS4_18smem_ptr_flag_bitsILi16EEENSS_INS5_IJNSA_ILi8EEESG_EEENS5_IJSG_SB_EEEEEEEvNS4_8identityESZ_S19_vS1A_EENS_8epilogue10collective18CollectiveEpilogueINS1C_23Sm100TmaWarpSpecializedILi3ELi2ELi16ELb1ELb0EEEJSH_NS5_IJNSS_ISE_SB_EENSS_ISG_SB_EEEEESI_SJ_SI_SJ_NS1C_6fusion15FusionCallbacksIS1G_NS1K_17LinearCombinationISI_fSI_fLNS_15FloatRoundStyleE2EEESH_S1J_JEEENS4_5SM1004TMEM4LOAD26SM100_TMEM_LOAD_16dp256b4xESZ_S19_NS4_17SM75_U32x4_LDSM_NENS4_14SM90_TMA_STOREES19_NS4_17SM90_U32x4_STSM_NENS4_39AutoVectorizingCopyWithAssumedAlignmentILi128EEEEEEvvEEEEvNT_6ParamsE)
	.align		4
        /*000c*/ 	.word	index@(__assertfail)
	.align		4
        /*0010*/ 	.word	0x00000000
	.align		4
        /*0014*/ 	.word	0xfffffffe
	.align		4
        /*0018*/ 	.word	0x00000000
	.align		4
        /*001c*/ 	.word	0xfffffffd
	.align		4
        /*0020*/ 	.word	0x00000000
	.align		4
        /*0024*/ 	.word	0xfffffffc


//--------------------- .nv.constant4             --------------------------
	.section	.nv.constant4,"a",@progbits
	.align	8
	.align		8
.nv.constant4:
        /*0000*/ 	.dword	__assertfail
	.align		8
        /*0008*/ 	.dword	__unnamed_1
	.align		8
        /*0010*/ 	.dword	__unnamed_2
	.align		8
        /*0018*/ 	.dword	_ZN40_INTERNAL_c493f6d1_4_k_cu_83391a43_159734cuda3std3__45__cpo5beginE
	.align		8
        /*0020*/ 	.dword	_ZN40_INTERNAL_c493f6d1_4_k_cu_83391a43_159734cuda3std3__45__cpo3endE
	.align		8
        /*0028*/ 	.dword	_ZN40_INTERNAL_c493f6d1_4_k_cu_83391a43_159734cuda3std3__45__cpo6cbeginE
	.align		8
        /*0030*/ 	.dword	_ZN40_INTERNAL_c493f6d1_4_k_cu_83391a43_159734cuda3std3__45__cpo4cendE
	.align		8
        /*0038*/ 	.dword	_ZN40_INTERNAL_c493f6d1_4_k_cu_83391a43_159734cuda3std3__442_GLOBAL__N__c493f6d1_4_k_cu_83391a43_159736ignoreE
	.align		8
        /*0040*/ 	.dword	_ZN40_INTERNAL_c493f6d1_4_k_cu_83391a43_159734cuda3std3__419piecewise_constructE
	.align		8
        /*0048*/ 	.dword	_ZN40_INTERNAL_c493f6d1_4_k_cu_83391a43_159734cuda3std3__48in_placeE
	.align		8
        /*0050*/ 	.dword	_ZN40_INTERNAL_c493f6d1_4_k_cu_83391a43_159734cuda3std6ranges3__45__cpo4swapE
	.align		8
        /*0058*/ 	.dword	_ZN40_INTERNAL_c493f6d1_4_k_cu_83391a43_159734cuda3std6ranges3__45__cpo9iter_moveE
	.align		8
        /*0060*/ 	.dword	_ZN40_INTERNAL_c493f6d1_4_k_cu_83391a43_159734cute7productE
	.align		8
        /*0068*/ 	.dword	_ZN40_INTERNAL_c493f6d1_4_k_cu_83391a43_159734cute1_E
	.align		8
        /*0070*/ 	.dword	$str$25
	.align		8
        /*0078*/ 	.dword	$str$26
	.align		8
        /*0080*/ 	.dword	$str$27
	.align		8
        /*0088*/ 	.dword	$str$28


//--------------------- .text._ZN7cutlass13device_kernelINS_4gemm6kernel13GemmUniversalIN4cute5tupleIJiiiiEEENS1_10collective13CollectiveMmaINS1_35MainloopSm100TmaUmmaWarpSpecializedILi21ELi2ELi4ENS5_IJNS4_1CILi1EEESB_SB_EEEEENS5_IJNSA_ILi64EEENSA_ILi96EEENSA_ILi32EEEEEENS_10bfloat16_tENS5_IJlSB_lEEESI_SJ_NS4_8TiledMMAINS4_8MMA_AtomIJNS4_20SM100_MMA_F16BF16_SSISI_SI_fLi64ELi96ELNS4_4UMMA5MajorE0ELSO_0ELNSN_7ScaleInE0ELSP_0EEEEEENS4_6LayoutISC_NS5_IJNSA_ILi0EEEST_ST_EEEEENS5_IJNS4_10UnderscoreESW_SW_EEEEENS4_13SM90_TMA_LOADENS4_14ComposedLayoutINS4_7SwizzleILi2ELi4ELi3EEENS4_18smem_ptr_flag_bitsILi16EEENSS_INS5_IJNSA_ILi8EEESG_EEENS5_IJSG_SB_EEEEEEEvNS4_8identityESZ_S19_vS1A_EENS_8epilogue10collective18CollectiveEpilogueINS1C_23Sm100TmaWarpSpecializedILi3ELi2ELi16ELb1ELb0EEEJSH_NS5_IJNSS_ISE_SB_EENSS_ISG_SB_EEEEESI_SJ_SI_SJ_NS1C_6fusion15FusionCallbacksIS1G_NS1K_17LinearCombinationISI_fSI_fLNS_15FloatRoundStyleE2EEESH_S1J_JEEENS4_5SM1004TMEM4LOAD26SM100_TMEM_LOAD_16dp256b4xESZ_S19_NS4_17SM75_U32x4_LDSM_NENS4_14SM90_TMA_STOREES19_NS4_17SM90_U32x4_STSM_NENS4_39AutoVectorizingCopyWithAssumedAlignmentILi128EEEEEEvvEEEEvNT_6ParamsE --------------------------
	.section	.text._ZN7cutlass13device_kernelINS_4gemm6kernel13GemmUniversalIN4cute5tupleIJiiiiEEENS1_10collective13CollectiveMmaINS1_35MainloopSm100TmaUmmaWarpSpecializedILi21ELi2ELi4ENS5_IJNS4_1CILi1EEESB_SB_EEEEENS5_IJNSA_ILi64EEENSA_ILi96EEENSA_ILi32EEEEEENS_10bfloat16_tENS5_IJlSB_lEEESI_SJ_NS4_8TiledMMAINS4_8MMA_AtomIJNS4_20SM100_MMA_F16BF16_SSISI_SI_fLi64ELi96ELNS4_4UMMA5MajorE0ELSO_0ELNSN_7ScaleInE0ELSP_0EEEEEENS4_6LayoutISC_NS5_IJNSA_ILi0EEEST_ST_EEEEENS5_IJNS4_10UnderscoreESW_SW_EEEEENS4_13SM90_TMA_LOADENS4_14ComposedLayoutINS4_7SwizzleILi2ELi4ELi3EEENS4_18smem_ptr_flag_bitsILi16EEENSS_INS5_IJNSA_ILi8EEESG_EEENS5_IJSG_SB_EEEEEEEvNS4_8identityESZ_S19_vS1A_EENS_8epilogue10collective18CollectiveEpilogueINS1C_23Sm100TmaWarpSpecializedILi3ELi2ELi16ELb1ELb0EEEJSH_NS5_IJNSS_ISE_SB_EENSS_ISG_SB_EEEEESI_SJ_SI_SJ_NS1C_6fusion15FusionCallbacksIS1G_NS1K_17LinearCombinationISI_fSI_fLNS_15FloatRoundStyleE2EEESH_S1J_JEEENS4_5SM1004TMEM4LOAD26SM100_TMEM_LOAD_16dp256b4xESZ_S19_NS4_17SM75_U32x4_LDSM_NENS4_14SM90_TMA_STOREES19_NS4_17SM90_U32x4_STSM_NENS4_39AutoVectorizingCopyWithAssumedAlignmentILi128EEEEEEvvEEEEvNT_6ParamsE,"ax",@progbits
	.align	128
.text._ZN7cutlass13device_kernelINS_4gemm6kernel13GemmUniversalIN4cute5tupleIJiiiiEEENS1_10collective13CollectiveMmaINS1_35MainloopSm100TmaUmmaWarpSpecializedILi21ELi2ELi4ENS5_IJNS4_1CILi1EEESB_SB_EEEEENS5_IJNSA_ILi64EEENSA_ILi96EEENSA_ILi32EEEEEENS_10bfloat16_tENS5_IJlSB_lEEESI_SJ_NS4_8TiledMMAINS4_8MMA_AtomIJNS4_20SM100_MMA_F16BF16_SSISI_SI_fLi64ELi96ELNS4_4UMMA5MajorE0ELSO_0ELNSN_7ScaleInE0ELSP_0EEEEEENS4_6LayoutISC_NS5_IJNSA_ILi0EEEST_ST_EEEEENS5_IJNS4_10UnderscoreESW_SW_EEEEENS4_13SM90_TMA_LOADENS4_14ComposedLayoutINS4_7SwizzleILi2ELi4ELi3EEENS4_18smem_ptr_flag_bitsILi16EEENSS_INS5_IJNSA_ILi8EEESG_EEENS5_IJSG_SB_EEEEEEEvNS4_8identityESZ_S19_vS1A_EENS_8epilogue10collective18CollectiveEpilogueINS1C_23Sm100TmaWarpSpecializedILi3ELi2ELi16ELb1ELb0EEEJSH_NS5_IJNSS_ISE_SB_EENSS_ISG_SB_EEEEESI_SJ_SI_SJ_NS1C_6fusion15FusionCallbacksIS1G_NS1K_17LinearCombinationISI_fSI_fLNS_15FloatRoundStyleE2EEESH_S1J_JEEENS4_5SM1004TMEM4LOAD26SM100_TMEM_LOAD_16dp256b4xESZ_S19_NS4_17SM75_U32x4_LDSM_NENS4_14SM90_TMA_STOREES19_NS4_17SM90_U32x4_STSM_NENS4_39AutoVectorizingCopyWithAssumedAlignmentILi128EEEEEEvvEEEEvNT_6ParamsE:
        .type           _ZN7cutlass13device_kernelINS_4gemm6kernel13GemmUniversalIN4cute5tupleIJiiiiEEENS1_10collective13CollectiveMmaINS1_35MainloopSm100TmaUmmaWarpSpecializedILi21ELi2ELi4ENS5_IJNS4_1CILi1EEESB_SB_EEEEENS5_IJNSA_ILi64EEENSA_ILi96EEENSA_ILi32EEEEEENS_10bfloat16_tENS5_IJlSB_lEEESI_SJ_NS4_8TiledMMAINS4_8MMA_AtomIJNS4_20SM100_MMA_F16BF16_SSISI_SI_fLi64ELi96ELNS4_4UMMA5MajorE0ELSO_0ELNSN_7ScaleInE0ELSP_0EEEEEENS4_6LayoutISC_NS5_IJNSA_ILi0EEEST_ST_EEEEENS5_IJNS4_10UnderscoreESW_SW_EEEEENS4_13SM90_TMA_LOADENS4_14ComposedLayoutINS4_7SwizzleILi2ELi4ELi3EEENS4_18smem_ptr_flag_bitsILi16EEENSS_INS5_IJNSA_ILi8EEESG_EEENS5_IJSG_SB_EEEEEEEvNS4_8identityESZ_S19_vS1A_EENS_8epilogue10collective18CollectiveEpilogueINS1C_23Sm100TmaWarpSpecializedILi3ELi2ELi16ELb1ELb0EEEJSH_NS5_IJNSS_ISE_SB_EENSS_ISG_SB_EEEEESI_SJ_SI_SJ_NS1C_6fusion15FusionCallbacksIS1G_NS1K_17LinearCombinationISI_fSI_fLNS_15FloatRoundStyleE2EEESH_S1J_JEEENS4_5SM1004TMEM4LOAD26SM100_TMEM_LOAD_16dp256b4xESZ_S19_NS4_17SM75_U32x4_LDSM_NENS4_14SM90_TMA_STOREES19_NS4_17SM90_U32x4_STSM_NENS4_39AutoVectorizingCopyWithAssumedAlignmentILi128EEEEEEvvEEEEvNT_6ParamsE,@function
        .size           _ZN7cutlass13device_kernelINS_4gemm6kernel13GemmUniversalIN4cute5tupleIJiiiiEEENS1_10collective13CollectiveMmaINS1_35MainloopSm100TmaUmmaWarpSpecializedILi21ELi2ELi4ENS5_IJNS4_1CILi1EEESB_SB_EEEEENS5_IJNSA_ILi64EEENSA_ILi96EEENSA_ILi32EEEEEENS_10bfloat16_tENS5_IJlSB_lEEESI_SJ_NS4_8TiledMMAINS4_8MMA_AtomIJNS4_20SM100_MMA_F16BF16_SSISI_SI_fLi64ELi96ELNS4_4UMMA5MajorE0ELSO_0ELNSN_7ScaleInE0ELSP_0EEEEEENS4_6LayoutISC_NS5_IJNSA_ILi0EEEST_ST_EEEEENS5_IJNS4_10UnderscoreESW_SW_EEEEENS4_13SM90_TMA_LOADENS4_14ComposedLayoutINS4_7SwizzleILi2ELi4ELi3EEENS4_18smem_ptr_flag_bitsILi16EEENSS_INS5_IJNSA_ILi8EEESG_EEENS5_IJSG_SB_EEEEEEEvNS4_8identityESZ_S19_vS1A_EENS_8epilogue10collective18CollectiveEpilogueINS1C_23Sm100TmaWarpSpecializedILi3ELi2ELi16ELb1ELb0EEEJSH_NS5_IJNSS_ISE_SB_EENSS_ISG_SB_EEEEESI_SJ_SI_SJ_NS1C_6fusion15FusionCallbacksIS1G_NS1K_17LinearCombinationISI_fSI_fLNS_15FloatRoundStyleE2EEESH_S1J_JEEENS4_5SM1004TMEM4LOAD26SM100_TMEM_LOAD_16dp256b4xESZ_S19_NS4_17SM75_U32x4_LDSM_NENS4_14SM90_TMA_STOREES19_NS4_17SM90_U32x4_STSM_NENS4_39AutoVectorizingCopyWithAssumedAlignmentILi128EEEEEEvvEEEEvNT_6ParamsE,(.L_x_215 - _ZN7cutlass13device_kernelINS_4gemm6kernel13GemmUniversalIN4cute5tupleIJiiiiEEENS1_10collective13CollectiveMmaINS1_35MainloopSm100TmaUmmaWarpSpecializedILi21ELi2ELi4ENS5_IJNS4_1CILi1EEESB_SB_EEEEENS5_IJNSA_ILi64EEENSA_ILi96EEENSA_ILi32EEEEEENS_10bfloat16_tENS5_IJlSB_lEEESI_SJ_NS4_8TiledMMAINS4_8MMA_AtomIJNS4_20SM100_MMA_F16BF16_SSISI_SI_fLi64ELi96ELNS4_4UMMA5MajorE0ELSO_0ELNSN_7ScaleInE0ELSP_0EEEEEENS4_6LayoutISC_NS5_IJNSA_ILi0EEEST_ST_EEEEENS5_IJNS4_10UnderscoreESW_SW_EEEEENS4_13SM90_TMA_LOADENS4_14ComposedLayoutINS4_7SwizzleILi2ELi4ELi3EEENS4_18smem_ptr_flag_bitsILi16EEENSS_INS5_IJNSA_ILi8EEESG_EEENS5_IJSG_SB_EEEEEEEvNS4_8identityESZ_S19_vS1A_EENS_8epilogue10collective18CollectiveEpilogueINS1C_23Sm100TmaWarpSpecializedILi3ELi2ELi16ELb1ELb0EEEJSH_NS5_IJNSS_ISE_SB_EENSS_ISG_SB_EEEEESI_SJ_SI_SJ_NS1C_6fusion15FusionCallbacksIS1G_NS1K_17LinearCombinationISI_fSI_fLNS_15FloatRoundStyleE2EEESH_S1J_JEEENS4_5SM1004TMEM4LOAD26SM100_TMEM_LOAD_16dp256b4xESZ_S19_NS4_17SM75_U32x4_LDSM_NENS4_14SM90_TMA_STOREES19_NS4_17SM90_U32x4_STSM_NENS4_39AutoVectorizingCopyWithAssumedAlignmentILi128EEEEEEvvEEEEvNT_6ParamsE)
        .other          _ZN7cutlass13device_kernelINS_4gemm6kernel13GemmUniversalIN4cute5tupleIJiiiiEEENS1_10collective13CollectiveMmaINS1_35MainloopSm100TmaUmmaWarpSpecializedILi21ELi2ELi4ENS5_IJNS4_1CILi1EEESB_SB_EEEEENS5_IJNSA_ILi64EEENSA_ILi96EEENSA_ILi32EEEEEENS_10bfloat16_tENS5_IJlSB_lEEESI_SJ_NS4_8TiledMMAINS4_8MMA_AtomIJNS4_20SM100_MMA_F16BF16_SSISI_SI_fLi64ELi96ELNS4_4UMMA5MajorE0ELSO_0ELNSN_7ScaleInE0ELSP_0EEEEEENS4_6LayoutISC_NS5_IJNSA_ILi0EEEST_ST_EEEEENS5_IJNS4_10UnderscoreESW_SW_EEEEENS4_13SM90_TMA_LOADENS4_14ComposedLayoutINS4_7SwizzleILi2ELi4ELi3EEENS4_18smem_ptr_flag_bitsILi16EEENSS_INS5_IJNSA_ILi8EEESG_EEENS5_IJSG_SB_EEEEEEEvNS4_8identityESZ_S19_vS1A_EENS_8epilogue10collective18CollectiveEpilogueINS1C_23Sm100TmaWarpSpecializedILi3ELi2ELi16ELb1ELb0EEEJSH_NS5_IJNSS_ISE_SB_EENSS_ISG_SB_EEEEESI_SJ_SI_SJ_NS1C_6fusion15FusionCallbacksIS1G_NS1K_17LinearCombinationISI_fSI_fLNS_15FloatRoundStyleE2EEESH_S1J_JEEENS4_5SM1004TMEM4LOAD26SM100_TMEM_LOAD_16dp256b4xESZ_S19_NS4_17SM75_U32x4_LDSM_NENS4_14SM90_TMA_STOREES19_NS4_17SM90_U32x4_STSM_NENS4_39AutoVectorizingCopyWithAssumedAlignmentILi128EEEEEEvvEEEEvNT_6ParamsE,@"STO_CUDA_ENTRY STV_DEFAULT"
_ZN7cutlass13device_kernelINS_4gemm6kernel13GemmUniversalIN4cute5tupleIJiiiiEEENS1_10collective13CollectiveMmaINS1_35MainloopSm100TmaUmmaWarpSpecializedILi21ELi2ELi4ENS5_IJNS4_1CILi1EEESB_SB_EEEEENS5_IJNSA_ILi64EEENSA_ILi96EEENSA_ILi32EEEEEENS_10bfloat16_tENS5_IJlSB_lEEESI_SJ_NS4_8TiledMMAINS4_8MMA_AtomIJNS4_20SM100_MMA_F16BF16_SSISI_SI_fLi64ELi96ELNS4_4UMMA5MajorE0ELSO_0ELNSN_7ScaleInE0ELSP_0EEEEEENS4_6LayoutISC_NS5_IJNSA_ILi0EEEST_ST_EEEEENS5_IJNS4_10UnderscoreESW_SW_EEEEENS4_13SM90_TMA_LOADENS4_14ComposedLayoutINS4_7SwizzleILi2ELi4ELi3EEENS4_18smem_ptr_flag_bitsILi16EEENSS_INS5_IJNSA_ILi8EEESG_EEENS5_IJSG_SB_EEEEEEEvNS4_8identityESZ_S19_vS1A_EENS_8epilogue10collective18CollectiveEpilogueINS1C_23Sm100TmaWarpSpecializedILi3ELi2ELi16ELb1ELb0EEEJSH_NS5_IJNSS_ISE_SB_EENSS_ISG_SB_EEEEESI_SJ_SI_SJ_NS1C_6fusion15FusionCallbacksIS1G_NS1K_17LinearCombinationISI_fSI_fLNS_15FloatRoundStyleE2EEESH_S1J_JEEENS4_5SM1004TMEM4LOAD26SM100_TMEM_LOAD_16dp256b4xESZ_S19_NS4_17SM75_U32x4_LDSM_NENS4_14SM90_TMA_STOREES19_NS4_17SM90_U32x4_STSM_NENS4_39AutoVectorizingCopyWithAssumedAlignmentILi128EEEEEEvvEEEEvNT_6ParamsE:
[----:B------:R-:W1:Y:S01]  /*0000*/  LDC R1, c[0x0][0x37c] ;  /* 0x0000df00ff017b82 */ /* 0x000e620000000800 */
[----:B------:R-:W2:Y:S01]  /*0010*/  S2R R72, SR_TID.X ;  /* 0x0000000000487919 */ /* 0x000ea20000002100 */
[----:B------:R-:W3:Y:S01]  /*0020*/  LDCU.64 UR4, c[0x0][0x890] ;  /* 0x00011200ff0477ac */ /* 0x000ee20008000a00 */
[----:B------:R-:W-:Y:S02]  /*0030*/  PRMT R59, RZ, 0x7610, R59 ;  /* 0x00007610ff3b7816 */ /* 0x000fe4000000003b */
[----:B------:R-:W-:Y:S01]  /*0040*/  ELECT P5, URZ, PT ;  /* 0x0000000000ff782f */ /* 0x000fe200038a0000 */
[----:B------:R-:W4:Y:S01]  /*0050*/  LDCU.64 UR46, c[0x0][0x358] ;  /* 0x00006b00ff2e77ac */ /* 0x000f220008000a00 */
[----:B---3--:R-:W-:-:S04]  /*0060*/  UISETP.NE.U32.AND UP0, UPT, UR4, URZ, UPT ;  /* 0x000000ff0400728c */ /* 0x008fc8000bf05070 */
[----:B------:R-:W-:Y:S01]  /*0070*/  UISETP.NE.AND.EX UP0, UPT, UR5, URZ, UPT, UP0 ;  /* 0x000000ff0500728c */ /* 0x000fe2000bf05300 */
[----:B--2---:R-:W-:-:S05]  /*0080*/  SHF.R.U32.HI R65, RZ, 0x5, R72 ;  /* 0x00000005ff417819 */ /* 0x004fca0000011648 */
[----:B------:R-:W2:Y:S02]  /*0090*/  SHFL.IDX PT, R0, R65, RZ, 0x1f ;  /* 0x00001fff41007589 */ /* 0x000ea400000e0000 */
[----:B--2---:R-:W-:Y:S01]  /*00a0*/  R2UR UR8, R0 ;  /* 0x00000000000872ca */ /* 0x004fe200000e0000 */
[----:B-1--4-:R-:W-:-:S14]  /*00b0*/  BRA.U UP0, `(.L_x_0) ;  /* 0x00000001002c7547 */ /* 0x012fdc000b800000 */
[----:B------:R-:W1:Y:S02]  /*00c0*/  LDCU.64 UR6, c[0x0][0x888] ;  /* 0x00011100ff0677ac */ /* 0x000e640008000a00 */
[----:B-1----:R-:W-:-:S04]  /*00d0*/  UISETP.NE.U32.AND UP0, UPT, UR6, URZ, UPT ;  /* 0x000000ff0600728c */ /* 0x002fc8000bf05070 */
[----:B------:R-:W-:-:S09]  /*00e0*/  UISETP.NE.AND.EX UP0, UPT, UR7, URZ, UPT, UP0 ;  /* 0x000000ff0700728c */ /* 0x000fd2000bf05300 */
[----:B------:R-:W-:Y:S05]  /*00f0*/  BRA.U !UP0, `(.L_x_1) ;  /* 0x0000000108107547 */ /* 0x000fea000b800000 */
[----:B------:R-:W1:Y:S02]  /*0100*/  LDC.64 R2, c[0x0][0x888] ;  /* 0x00022200ff027b82 */ /* 0x000e640000000a00 */
[----:B-1----:R1:W5:Y:S01]  /*0110*/  LDG.E R35, desc[UR46][R2.64] ;  /* 0x0000002e02237981 */ /* 0x002362000c1e1900 */
[----:B------:R-:W-:Y:S01]  /*0120*/  HFMA2 R59, -RZ, RZ, 0, 5.9604644775390625e-08 ;  /* 0x00000001ff3b7431 */ /* 0x000fe200000001ff */
[----:B------:R-:W-:Y:S05]  /*0130*/  BRA `(.L_x_0) ;  /* 0x00000000000c7947 */ /* 0x000fea0003800000 */
.L_x_1:
[----:B------:R-:W1:Y:S01]  /*0140*/  LDCU UR6, c[0x0][0x880] ;  /* 0x00011000ff0677ac */ /* 0x000e620008000800 */
[----:B------:R-:W-:Y:S01]  /*0150*/  HFMA2 R59, -RZ, RZ, 0, 5.9604644775390625e-08 ;  /* 0x00000001ff3b7431 */ /* 0x000fe200000001ff */
[----:B-1----:R-:W-:-:S07]  /*0160*/  MOV R35, UR6 ;  /* 0x0000000600237c02 */ /* 0x002fce0008000f00 */
.L_x_0:
[----:B------:R-:W2:Y:S02]  /*0170*/  LDCU.64 UR6, c[0x0][0x8b0] ;  /* 0x00011600ff0677ac */ /* 0x000ea40008000a00 */
[----:B--2---:R-:W-:-:S04]  /*0180*/  UISETP.NE.U32.AND UP0, UPT, UR6, URZ, UPT ;  /* 0x000000ff0600728c */ /* 0x004fc8000bf05070 */
[----:B------:R-:W-:-:S09]  /*0190*/  UISETP.NE.AND.EX UP0, UPT, UR7, URZ, UPT, UP0 ;  /* 0x000000ff0700728c */ /* 0x000fd2000bf05300 */
[----:B------:R-:W-:Y:S05]  /*01a0*/  BRA.U UP0, `(.L_x_2) ;  /* 0x0000000100247547 */ /* 0x000fea000b800000 */
[----:B------:R-:W2:Y:S02]  /*01b0*/  LDCU.64 UR6, c[0x0][0x8a8] ;  /* 0x00011500ff0677ac */ /* 0x000ea40008000a00 */
[----:B--2---:R-:W-:-:S04]  /*01c0*/  UISETP.NE.U32.AND UP0, UPT, UR6, URZ, UPT ;  /* 0x000000ff0600728c */ /* 0x004fc8000bf05070 */
[----:B------:R-:W-:-:S09]  /*01d0*/  UISETP.NE.AND.EX UP0, UPT, UR7, URZ, UPT, UP0 ;  /* 0x000000ff0700728c */ /* 0x000fd2000bf05300 */
[----:B------:R-:W-:Y:S05]  /*01e0*/  BRA.U !UP0, `(.L_x_3) ;  /* 0x00000001080c7547 */ /* 0x000fea000b800000 */
[----:B------:R-:W2:Y:S02]  /*01f0*/  LDC.64 R32, c[0x0][0x8a8] ;  /* 0x00022a00ff207b82 */ /* 0x000ea40000000a00 */
[----:B--2---:R2:W5:Y:S01]  /*0200*/  LDG.E R32, desc[UR46][R32.64] ;  /* 0x0000002e20207981 */ /* 0x004562000c1e1900 */
[----:B------:R-:W-:Y:S05]  /*0210*/  BRA `(.L_x_2) ;  /* 0x0000000000087947 */ /* 0x000fea0003800000 */
.L_x_3:
[----:B------:R-:W2:Y:S02]  /*0220*/  LDCU UR6, c[0x0][0x8a0] ;  /* 0x00011400ff0677ac */ /* 0x000ea40008000800 */
[----:B--2---:R-:W-:Y:S02]  /*0230*/  MOV R32, UR6 ;  /* 0x0000000600207c02 */ /* 0x004fe40008000f00 */
.L_x_2:
[----:B------:R-:W-:Y:S01]  /*0240*/  IMAD.U32 R0, RZ, RZ, UR8 ;  /* 0x00000008ff007e24 */ /* 0x000fe2000f8e00ff */
[----:B------:R-:W-:Y:S04]  /*0250*/  BSSY.RECONVERGENT B0, `(.L_x_4) ;  /* 0x000000c000007945 */ /* 0x000fe80003800200 */
[C---:B------:R-:W-:Y:S02]  /*0260*/  ISETP.NE.OR P1, PT, R0.reuse, 0x1, !P5 ;  /* 0x000000010000780c */ /* 0x040fe40006f25670 */
[----:B------:R-:W-:-:S11]  /*0270*/  ISETP.NE.OR P0, PT, R0, 0x3, !P5 ;  /* 0x000000030000780c */ /* 0x000fd60006f05670 */
[----:B------:R-:W-:Y:S05]  /*0280*/  @P1 BRA `(.L_x_5) ;  /* 0x0000000000201947 */ /* 0x000fea0003800000 */
[----:B------:R-:W3:Y:S02]  /*0290*/  LDCU.64 UR6, c[0x0][0x348] ;  /* 0x00006900ff0677ac */ /* 0x000ee40008000a00 */
[----:B---3--:R-:W-:Y:S02]  /*02a0*/  UIADD3 UR10, UP1, UPT, UR6, 0x80, URZ ;  /* 0x00000080060a7890 */ /* 0x008fe4000ff3e0ff */
[----:B------:R-:W-:Y:S02]  /*02b0*/  UIADD3 UR6, UP0, UPT, UR6, 0x180, URZ ;  /* 0x0000018006067890 */ /* 0x000fe4000ff1e0ff */
[----:B------:R-:W-:Y:S02]  /*02c0*/  UIADD3.X UR11, UPT, UPT, URZ, UR7, URZ, UP1, !UPT ;  /* 0x00000007ff0b7290 */ /* 0x000fe40008ffe4ff */
[----:B------:R-:W-:-:S07]  /*02d0*/  UIADD3.X UR7, UPT, UPT, URZ, UR7, URZ, UP0, !UPT ;  /* 0x00000007ff077290 */ /* 0x000fce00087fe4ff */
[----:B------:R3:W-:Y:S02]  /*02e0*/  UTMACCTL.PF [UR10] ;  /* 0x000000000a0079b9 */ /* 0x0007e40008040000 */
[----:B------:R3:W-:Y:S02]  /*02f0*/  UTMACCTL.PF [UR6] ;  /* 0x00000000060079b9 */ /* 0x0007e40008040000 */
[----:B---3--:R-:W-:Y:S01]  /*0300*/  NOP ;  /* 0x0000000000007918 */ /* 0x008fe20000000000 */
.L_x_5:
[----:B------:R-:W-:Y:S05]  /*0310*/  BSYNC.RECONVERGENT B0 ;  /* 0x0000000000007941 */ /* 0x000fea0003800200 */
.L_x_4:
[----:B------:R-:W-:Y:S04]  /*0320*/  BSSY.RECONVERGENT B0, `(.L_x_6) ;  /* 0x000000a000007945 */ /* 0x000fe80003800200 */
        /* <DEDUP_REMOVED lines=9> */
.L_x_7:
[----:B------:R-:W-:Y:S05]  /*03c0*/  BSYNC.RECONVERGENT B0 ;  /* 0x0000000000007941 */ /* 0x000fea0003800200 */
.L_x_6:
[----:B------:R-:W3:Y:S01]  /*03d0*/  LDCU.64 UR6, c[0x0][0x888] ;  /* 0x00011100ff0677ac */ /* 0x000ee20008000a00 */
[----:B------:R-:W-:Y:S02]  /*03e0*/  UISETP.EQ.U32.AND UP1, UPT, UR4, URZ, UPT ;  /* 0x000000ff0400728c */ /* 0x000fe4000bf22070 */
[----:B------:R-:W-:Y:S02]  /*03f0*/  UPLOP3.LUT UP2, UPT, UPT, UPT, UPT, 0x80, 0x8 ;  /* 0x000000000008789c */ /* 0x000fe40003f4f070 */
[----:B---3--:R-:W-:-:S04]  /*0400*/  UISETP.NE.U32.AND UP0, UPT, UR6, URZ, UPT ;  /* 0x000000ff0600728c */ /* 0x008fc8000bf05070 */
[----:B------:R-:W-:-:S04]  /*0410*/  UISETP.NE.AND.EX UP0, UPT, UR7, URZ, UPT, UP0 ;  /* 0x000000ff0700728c */ /* 0x000fc8000bf05300 */
[----:B------:R-:W-:-:S04]  /*0420*/  UISETP.EQ.OR.EX UP3, UPT, UR5, URZ, !UP0, UP1 ;  /* 0x000000ff0500728c */ /* 0x000fc8000c762710 */
[----:B------:R-:W-:-:S05]  /*0430*/  UP2UR UR51, UPR, URZ, 0x8 ;  /* 0x00000008ff337883 */ /* 0x000fca0008000000 */
[----:B------:R-:W-:Y:S07]  /*0440*/  BRA.U !UP3, `(.L_x_8) ;  /* 0x000000010b207547 */ /* 0x000fee000b800000 */
[----:B------:R-:W-:Y:S01]  /*0450*/  UISETP.NE.U32.AND UP2, UPT, UR4, URZ, UPT ;  /* 0x000000ff0400728c */ /* 0x000fe2000bf45070 */
[----:B-----5:R-:W-:Y:S01]  /*0460*/  FSETP.NEU.AND P0, PT, R35, RZ, PT ;  /* 0x000000ff2300720b */ /* 0x020fe20003f0d000 */
[----:B------:R-:W-:Y:S02]  /*0470*/  USEL UR4, URZ, 0xffffffff, UP0 ;  /* 0xffffffffff047887 */ /* 0x000fe40008000000 */
[----:B------:R-:W-:-:S10]  /*0480*/  UISETP.NE.AND.EX UP2, UPT, UR5, URZ, UPT, UP2 ;  /* 0x000000ff0500728c */ /* 0x000fd4000bf45320 */
[----:B------:R-:W-:Y:S01]  /*0490*/  VOTEU.ANY UP1, P0 ;  /* 0x0000000000ff7886 */ /* 0x000fe20000020100 */
[----:B------:R-:W-:-:S04]  /*04a0*/  @!UP2 USEL UR4, URZ, 0xffffffff, UP1 ;  /* 0xffffffffff04a887 */ /* 0x000fc80008800000 */
[----:B------:R-:W-:-:S04]  /*04b0*/  ULOP3.LUT UR4, UR4, 0x1, URZ, 0xc0, !UPT ;  /* 0x0000000104047892 */ /* 0x000fc8000f8ec0ff */
[----:B------:R-:W-:-:S11]  /*04c0*/  UISETP.NE.U32.AND UP2, UPT, UR4, 0x1, UPT ;  /* 0x000000010400788c */ /* 0x000fd6000bf45070 */
.L_x_8:
[----:B-1----:R-:W1:Y:S01]  /*04d0*/  SHFL.IDX PT, R2, R65, RZ, 0x1f ;  /* 0x00001fff41027589 */ /* 0x002e6200000e0000 */
[----:B------:R-:W-:-:S04]  /*04e0*/  UISETP.NE.AND UP1, UPT, UR8, 0x2, UPT ;  /* 0x000000020800788c */ /* 0x000fc8000bf25270 */
[----:B------:R-:W-:Y:S01]  /*04f0*/  USEL UR6, URZ, 0x1, UP1 ;  /* 0x00000001ff067887 */ /* 0x000fe20008800000 */
[----:B-1----:R-:W-:-:S13]  /*0500*/  ISETP.NE.AND P0, PT, R2, RZ, PT ;  /* 0x000000ff0200720c */ /* 0x002fda0003f05270 */
[----:B------:R-:W-:Y:S05]  /*0510*/  @P0 BRA `(.L_x_9) ;  /* 0x0000000000dc0947 */ /* 0x000fea0003800000 */
[----:B------:R-:W-:Y:S01]  /*0520*/  ELECT P0, URZ, PT ;  /* 0x0000000000ff782f */ /* 0x000fe20003800000 */
[----:B------:R-:W-:-:S12]  /*0530*/  BSSY.RECONVERGENT B0, `(.L_x_9) ;  /* 0x0000035000007945 */ /* 0x000fd80003800200 */
[----:B------:R-:W-:Y:S05]  /*0540*/  @!P0 BRA `(.L_x_10) ;  /* 0x0000000000cc8947 */ /* 0x000fea0003800000 */
[----:B------:R-:W1:Y:S01]  /*0550*/  S2UR UR5, SR_CgaCtaId ;  /* 0x00000000000579c3 */ /* 0x000e620000008800 */
[----:B------:R-:W-:Y:S01]  /*0560*/  UMOV UR7, 0x400 ;  /* 0x0000040000077882 */ /* 0x000fe20000000000 */
[----:B------:R-:W-:Y:S02]  /*0570*/  UMOV UR4, 0x1 ;  /* 0x0000000100047882 */ /* 0x000fe40000000000 */
[----:B------:R-:W-:-:S04]  /*0580*/  UIADD3 UR10, UPT, UPT, -UR4, 0x100000, URZ ;  /* 0x00100000040a7890 */ /* 0x000fc8000fffe1ff */
[----:B------:R-:W-:Y:S02]  /*0590*/  USHF.L.U32 UR11, UR10, 0xb, URZ ;  /* 0x0000000b0a0b7899 */ /* 0x000fe400080006ff */
[----:B------:R-:W-:Y:S02]  /*05a0*/  USHF.L.U32 UR10, UR10, 0x1, URZ ;  /* 0x000000010a0a7899 */ /* 0x000fe400080006ff */
[----:B-1----:R-:W-:Y:S01]  /*05b0*/  ULEA UR5, UR5, UR7, 0x18 ;  /* 0x0000000705057291 */ /* 0x002fe2000f8ec0ff */
[----:B------:R-:W1:Y:S11]  /*05c0*/  FENCE.VIEW.ASYNC.S ;  /* 0x00000000000073c6 */ /* 0x000e760000000000 */
[----:B-1----:R1:W3:Y:S01]  /*05d0*/  SYNCS.EXCH.64 URZ, [UR5], UR10 ;  /* 0x0000000a05ff75b2 */ /* 0x0022e20008000100 */
[----:B------:R1:W4:Y:S01]  /*05e0*/  SYNCS.EXCH.64 URZ, [UR5+0xa8], UR10 ;  /* 0x0000a80a05ff75b2 */ /* 0x0003220008000100 */
[----:B------:R1:W1:Y:S01]  /*05f0*/  SYNCS.EXCH.64 URZ, [UR5+0x8], UR10 ;  /* 0x0000080a05ff75b2 */ /* 0x0002620008000100 */
        /* <DEDUP_REMOVED lines=39> */
[----:B---34-:R-:W-:Y:S01]  /*0870*/  NOP ;  /* 0x0000000000007918 */ /* 0x018fe20000000000 */
.L_x_10:
[----:B-1----:R-:W-:Y:S05]  /*0880*/  BSYNC.RECONVERGENT B0 ;  /* 0x0000000000007941 */ /* 0x002fea0003800200 */
.L_x_9:
[----:B------:R-:W1:Y:S01]  /*0890*/  SHFL.IDX PT, R2, R65, RZ, 0x1f ;  /* 0x00001fff41027589 */ /* 0x000e6200000e0000 */
[----:B------:R-:W-:Y:S01]  /*08a0*/  NOP ;  /* 0x0000000000007918 */ /* 0x000fe20000000000 */
[----:B-1----:R-:W-:-:S13]  /*08b0*/  ISETP.NE.AND P0, PT, R2, 0x1, PT ;  /* 0x000000010200780c */ /* 0x002fda0003f05270 */
[----:B------:R-:W-:Y:S05]  /*08c0*/  @P0 BRA `(.L_x_11) ;  /* 0x0000000000500947 */ /* 0x000fea0003800000 */
[----:B------:R-:W1:Y:S01]  /*08d0*/  S2UR UR7, SR_CgaCtaId ;  /* 0x00000000000779c3 */ /* 0x000e620000008800 */
[----:B------:R-:W-:Y:S01]  /*08e0*/  UMOV UR9, 0x400 ;  /* 0x0000040000097882 */ /* 0x000fe20000000000 */
[----:B------:R-:W-:Y:S01]  /*08f0*/  UMOV UR5, 0x20 ;  /* 0x0000002000057882 */ /* 0x000fe20000000000 */
[----:B------:R-:W-:Y:S01]  /*0900*/  UMOV UR4, 0x80 ;  /* 0x0000008000047882 */ /* 0x000fe20000000000 */
[----:B------:R-:W-:-:S04]  /*0910*/  UIADD3 UR10, UPT, UPT, -UR5, 0x100000, URZ ;  /* 0x00100000050a7890 */ /* 0x000fc8000fffe1ff */
[----:B------:R-:W-:Y:S02]  /*0920*/  USHF.L.U32 UR11, UR10, 0xb, URZ ;  /* 0x0000000b0a0b7899 */ /* 0x000fe400080006ff */
[----:B------:R-:W-:Y:S02]  /*0930*/  USHF.L.U32 UR10, UR10, 0x1, URZ ;  /* 0x000000010a0a7899 */ /* 0x000fe400080006ff */
[----:B------:R-:W-:-:S04]  /*0940*/  UIADD3 UR4, UPT, UPT, -UR4, 0x100000, URZ ;  /* 0x0010000004047890 */ /* 0x000fc8000fffe1ff */
[----:B------:R-:W-:Y:S02]  /*0950*/  USHF.L.U32 UR5, UR4, 0xb, URZ ;  /* 0x0000000b04057899 */ /* 0x000fe400080006ff */
[----:B------:R-:W-:Y:S01]  /*0960*/  USHF.L.U32 UR4, UR4, 0x1, URZ ;  /* 0x0000000104047899 */ /* 0x000fe200080006ff */
[----:B------:R-:W-:Y:S01]  /*0970*/  ELECT P0, URZ, PT ;  /* 0x0000000000ff782f */ /* 0x000fe20003800000 */
[----:B-1----:R-:W-:Y:S01]  /*0980*/  ULEA UR7, UR7, UR9, 0x18 ;  /* 0x0000000907077291 */ /* 0x002fe2000f8ec0ff */
[----:B------:R-:W1:Y:S11]  /*0990*/  FENCE.VIEW.ASYNC.S ;  /* 0x00000000000073c6 */ /* 0x000e760000000000 */
[----:B-1----:R1:W3:Y:S01]  /*09a0*/  SYNCS.EXCH.64 URZ, [UR7+0x150], UR10 ;  /* 0x0001500a07ff75b2 */ /* 0x0022e20008000100 */
[----:B------:R1:W4:Y:S01]  /*09b0*/  SYNCS.EXCH.64 URZ, [UR7+0x168], UR4 ;  /* 0x0001680407ff75b2 */ /* 0x0003220008000100 */
[----:B------:R1:W1:Y:S01]  /*09c0*/  SYNCS.EXCH.64 URZ, [UR7+0x158], UR10 ;  /* 0x0001580a07ff75b2 */ /* 0x0002620008000100 */
[----:B------:R1:W1:Y:S01]  /*09d0*/  SYNCS.EXCH.64 URZ, [UR7+0x170], UR4 ;  /* 0x0001700407ff75b2 */ /* 0x0002620008000100 */
[----:B------:R1:W1:Y:S01]  /*09e0*/  SYNCS.EXCH.64 URZ, [UR7+0x160], UR10 ;  /* 0x0001600a07ff75b2 */ /* 0x0002620008000100 */
[----:B------:R1:W1:Y:S01]  /*09f0*/  SYNCS.EXCH.64 URZ, [UR7+0x178], UR4 ;  /* 0x0001780407ff75b2 */ /* 0x0002620008000100 */
[----:B------:R-:W-:Y:S01]  /*0a00*/  NOP ;  /* 0x0000000000007918 */ /* 0x000fe20000000000 */
.L_x_11:
[----:B------:R-:W2:Y:S01]  /*0a10*/  SHFL.IDX PT, R2, R65, RZ, 0x1f ;  /* 0x00001fff41027589 */ /* 0x000ea200000e0000 */
[----:B------:R-:W-:Y:S01]  /*0a20*/  NOP ;  /* 0x0000000000007918 */ /* 0x000fe20000000000 */
[----:B--2---:R-:W-:-:S13]  /*0a30*/  ISETP.NE.AND P0, PT, R2, 0x3, PT ;  /* 0x000000030200780c */ /* 0x004fda0003f05270 */
[----:B------:R-:W-:Y:S05]  /*0a40*/  @P0 BRA `(.L_x_12) ;  /* 0x0000000000300947 */ /* 0x000fea0003800000 */
[----:B-1----:R-:W1:Y:S01]  /*0a50*/  S2UR UR5, SR_CgaCtaId ;  /* 0x00000000000579c3 */ /* 0x002e620000008800 */
[----:B------:R-:W-:Y:S01]  /*0a60*/  UMOV UR7, 0x400 ;  /* 0x0000040000077882 */ /* 0x000fe20000000000 */
[----:B------:R-:W-:Y:S01]  /*0a70*/  UMOV UR4, 0x20 ;  /* 0x0000002000047882 */ /* 0x000fe20000000000 */
[----:B------:R-:W-:Y:S01]  /*0a80*/  ELECT P0, URZ, PT ;  /* 0x0000000000ff782f */ /* 0x000fe20003800000 */
[----:B------:R-:W-:-:S04]  /*0a90*/  UIADD3 UR10, UPT, UPT, -UR4, 0x100000, URZ ;  /* 0x00100000040a7890 */ /* 0x000fc8000fffe1ff */
[----:B------:R-:W-:Y:S02]  /*0aa0*/  USHF.L.U32 UR11, UR10, 0xb, URZ ;  /* 0x0000000b0a0b7899 */ /* 0x000fe400080006ff */
[----:B------:R-:W-:Y:S02]  /*0ab0*/  USHF.L.U32 UR10, UR10, 0x1, URZ ;  /* 0x000000010a0a7899 */ /* 0x000fe400080006ff */
[----:B-1----:R-:W-:Y:S01]  /*0ac0*/  ULEA UR5, UR5, UR7, 0x18 ;  /* 0x0000000705057291 */ /* 0x002fe2000f8ec0ff */
[----:B------:R-:W1:Y:S11]  /*0ad0*/  FENCE.VIEW.ASYNC.S ;  /* 0x00000000000073c6 */ /* 0x000e760000000000 */
[----:B-1----:R2:W1:Y:S01]  /*0ae0*/  SYNCS.EXCH.64 URZ, [UR5+0x180], UR10 ;  /* 0x0001800a05ff75b2 */ /* 0x0024620008000100 */
[----:B------:R2:W1:Y:S02]  /*0af0*/  SYNCS.EXCH.64 URZ, [UR5+0x188], UR10 ;  /* 0x0001880a05ff75b2 */ /* 0x0004640008000100 */
[----:B--2---:R-:W-:Y:S01]  /*0b00*/  NOP ;  /* 0x0000000000007918 */ /* 0x004fe20000000000 */
.L_x_12:
[----:B------:R-:W2:Y:S01]  /*0b10*/  SHFL.IDX PT, R2, R65, RZ, 0x1f ;  /* 0x00001fff41027589 */ /* 0x000ea200000e0000 */
[----:B------:R-:W-:Y:S01]  /*0b20*/  NOP ;  /* 0x0000000000007918 */ /* 0x000fe20000000000 */
[----:B--2---:R-:W-:-:S13]  /*0b30*/  ISETP.NE.AND P0, PT, R2, 0x4, PT ;  /* 0x000000040200780c */ /* 0x004fda0003f05270 */
[----:B------:R-:W-:Y:S05]  /*0b40*/  @P0 BRA `(.L_x_13) ;  /* 0x00000000004c0947 */ /* 0x000fea0003800000 */
[----:B-1----:R-:W1:Y:S01]  /*0b50*/  S2UR UR5, SR_CgaCtaId ;  /* 0x00000000000579c3 */ /* 0x002e620000008800 */
[----:B------:R-:W-:Y:S01]  /*0b60*/  UMOV UR9, 0x100 ;  /* 0x0000010000097882 */ /* 0x000fe20000000000 */
[----:B------:R-:W-:Y:S01]  /*0b70*/  UMOV UR7, 0x400 ;  /* 0x0000040000077882 */ /* 0x000fe20000000000 */
[----:B------:R-:W-:Y:S01]  /*0b80*/  USEL UR9, UR9, 0xe0, UP2 ;  /* 0x000000e009097887 */ /* 0x000fe20009000000 */
[----:B------:R-:W-:Y:S01]  /*0b90*/  UMOV UR4, 0x1 ;  /* 0x0000000100047882 */ /* 0x000fe20000000000 */
[----:B------:R-:W-:Y:S01]  /*0ba0*/  ELECT P0, URZ, PT ;  /* 0x0000000000ff782f */ /* 0x000fe20003800000 */
[----:B------:R-:W-:-:S04]  /*0bb0*/  UIADD3 UR10, UPT, UPT, -UR4, 0x100000, URZ ;  /* 0x00100000040a7890 */ /* 0x000fc8000fffe1ff */
[----:B------:R-:W-:Y:S02]  /*0bc0*/  USHF.L.U32 UR11, UR10, 0xb, URZ ;  /* 0x0000000b0a0b7899 */ /* 0x000fe400080006ff */
[----:B------:R-:W-:Y:S02]  /*0bd0*/  USHF.L.U32 UR10, UR10, 0x1, URZ ;  /* 0x000000010a0a7899 */ /* 0x000fe400080006ff */
[----:B------:R-:W-:-:S04]  /*0be0*/  UIADD3 UR12, UPT, UPT, -UR9, 0x100000, URZ ;  /* 0x00100000090c7890 */ /* 0x000fc8000fffe1ff */
[----:B------:R-:W-:Y:S02]  /*0bf0*/  USHF.L.U32 UR13, UR12, 0xb, URZ ;  /* 0x0000000b0c0d7899 */ /* 0x000fe400080006ff */
[----:B------:R-:W-:Y:S02]  /*0c00*/  USHF.L.U32 UR12, UR12, 0x1, URZ ;  /* 0x000000010c0c7899 */ /* 0x000fe400080006ff */
[----:B-1----:R-:W-:Y:S01]  /*0c10*/  ULEA UR5, UR5, UR7, 0x18 ;  /* 0x0000000705057291 */ /* 0x002fe2000f8ec0ff */
[----:B------:R-:W1:Y:S11]  /*0c20*/  FENCE.VIEW.ASYNC.S ;  /* 0x00000000000073c6 */ /* 0x000e760000000000 */
[----:B-1----:R2:W1:Y:S01]  /*0c30*/  SYNCS.EXCH.64 URZ, [UR5+0x190], UR10 ;  /* 0x0001900a05ff75b2 */ /* 0x0024620008000100 */
[----:B------:R2:W1:Y:S01]  /*0c40*/  SYNCS.EXCH.64 URZ, [UR5+0x1a0], UR12 ;  /* 0x0001a00c05ff75b2 */ /* 0x0004620008000100 */
[----:B------:R2:W1:Y:S01]  /*0c50*/  SYNCS.EXCH.64 URZ, [UR5+0x198], UR10 ;  /* 0x0001980a05ff75b2 */ /* 0x0004620008000100 */
[----:B------:R2:W1:Y:S02]  /*0c60*/  SYNCS.EXCH.64 URZ, [UR5+0x1a8], UR12 ;  /* 0x0001a80c05ff75b2 */ /* 0x0004640008000100 */
[----:B--2---:R-:W-:Y:S01]  /*0c70*/  NOP ;  /* 0x0000000000007918 */ /* 0x004fe20000000000 */
.L_x_13:
[----:B------:R-:W2:Y:S01]  /*0c80*/  SHFL.IDX PT, R2, R65, RZ, 0x1f ;  /* 0x00001fff41027589 */ /* 0x000ea200000e0000 */
[----:B------:R-:W-:Y:S01]  /*0c90*/  NOP ;  /* 0x0000000000007918 */ /* 0x000fe20000000000 */
[----:B--2---:R-:W-:-:S13]  /*0ca0*/  ISETP.NE.AND P0, PT, R2, 0x5, PT ;  /* 0x000000050200780c */ /* 0x004fda0003f05270 */
[----:B------:R-:W-:Y:S05]  /*0cb0*/  @P0 BRA `(.L_x_14) ;  /* 0x0000000000580947 */ /* 0x000fea0003800000 */
[----:B-1----:R-:W1:Y:S01]  /*0cc0*/  S2UR UR7, SR_CgaCtaId ;  /* 0x00000000000779c3 */ /* 0x002e620000008800 */
        /* <DEDUP_REMOVED lines=12> */
[----:B-1----:R2:W1:Y:S01]  /*0d90*/  SYNCS.EXCH.64 URZ, [UR7+0x1b0], UR10 ;  /* 0x0001b00a07ff75b2 */ /* 0x0024620008000100 */
[----:B------:R2:W1:Y:S01]  /*0da0*/  SYNCS.EXCH.64 URZ, [UR7+0x1d0], UR4 ;  /* 0x0001d00407ff75b2 */ /* 0x0004620008000100 */
[----:B------:R2:W1:Y:S01]  /*0db0*/  SYNCS.EXCH.64 URZ, [UR7+0x1b8], UR10 ;  /* 0x0001b80a07ff75b2 */ /* 0x0004620008000100 */
[----:B------:R2:W1:Y:S01]  /*0dc0*/  SYNCS.EXCH.64 URZ, [UR7+0x1d8], UR4 ;  /* 0x0001d80407ff75b2 */ /* 0x0004620008000100 */
[----:B------:R2:W1:Y:S01]  /*0dd0*/  SYNCS.EXCH.64 URZ, [UR7+0x1c0], UR10 ;  /* 0x0001c00a07ff75b2 */ /* 0x0004620008000100 */
[----:B------:R2:W1:Y:S01]  /*0de0*/  SYNCS.EXCH.64 URZ, [UR7+0x1e0], UR4 ;  /* 0x0001e00407ff75b2 */ /* 0x0004620008000100 */
[----:B------:R2:W1:Y:S01]  /*0df0*/  SYNCS.EXCH.64 URZ, [UR7+0x1c8], UR10 ;  /* 0x0001c80a07ff75b2 */ /* 0x0004620008000100 */
[----:B------:R2:W1:Y:S02]  /*0e00*/  SYNCS.EXCH.64 URZ, [UR7+0x1e8], UR4 ;  /* 0x0001e80407ff75b2 */ /* 0x0004640008000100 */
[----:B--2---:R-:W-:Y:S01]  /*0e10*/  NOP ;  /* 0x0000000000007918 */ /* 0x004fe20000000000 */
.L_x_14:
        /* <DEDUP_REMOVED lines=18> */
.L_x_15:
[----:B-1----:R-:W1:Y:S01]  /*0f40*/  S2UR UR5, SR_CTAID.X ;  /* 0x00000000000579c3 */ /* 0x002e620000002500 */
[----:B------:R-:W-:-:S05]  /*0f50*/  CS2R.32 R60, SR_CgaSize ;  /* 0x00000000003c7805 */ /* 0x000fca0000008a00 */
[----:B------:R-:W-:-:S05]  /*0f60*/  IMAD R60, R60, -0xa0, RZ ;  /* 0xffffff603c3c7824 */ /* 0x000fca00078e02ff */
[----:B------:R-:W-:-:S14]  /*0f70*/  R2UR UR9, R60 ;  /* 0x000000003c0972ca */ /* 0x000fdc00000e0000 */
[----:B------:R-:W2:Y:S01]  /*0f80*/  LDCU UR9, c[0x0][UR9+0x2b0] ;  /* 0x00005600090977ac */ /* 0x000ea20008000800 */
[----:B------:R-:W-:Y:S01]  /*0f90*/  NOP ;  /* 0x0000000000007918 */ /* 0x000fe20000000000 */
[----:B------:R-:W-:-:S05]  /*0fa0*/  CS2R.32 R60, SR_CgaSize ;  /* 0x00000000003c7805 */ /* 0x000fca0000008a00 */
[----:B------:R-:W-:-:S05]  /*0fb0*/  IMAD R60, R60, -0xa0, RZ ;  /* 0xffffff603c3c7824 */ /* 0x000fca00078e02ff */
[----:B------:R-:W-:-:S14]  /*0fc0*/  R2UR UR7, R60 ;  /* 0x000000003c0772ca */ /* 0x000fdc00000e0000 */
[----:B------:R-:W3:Y:S01]  /*0fd0*/  LDCU UR7, c[0x0][UR7+0x2b4] ;  /* 0x00005680070777ac */ /* 0x000ee20008000800 */
[----:B------:R-:W4:Y:S08]  /*0fe0*/  S2UR UR4, SR_CTAID.Y ;  /* 0x00000000000479c3 */ /* 0x000f300000002600 */
[----:B------:R-:W3:Y:S01]  /*0ff0*/  LDC R9, c[0x0][0xb24] ;  /* 0x0002c900ff097b82 */ /* 0x000ee20000000800 */
[----:B-1----:R-:W-:-:S02]  /*1000*/  I2FP.F32.U32 R4, UR5 ;  /* 0x0000000500047c45 */ /* 0x002fc40008201000 */
[----:B------:R-:W-:-:S05]  /*1010*/  CS2R.32 R5, SR_CgaSize ;  /* 0x0000000000057805 */ /* 0x000fca0000008a00 */
[----:B------:R-:W-:-:S06]  /*1020*/  IMAD R5, R5, -0xa0, RZ ;  /* 0xffffff6005057824 */ /* 0x000fcc00078e02ff */
[----:B------:R-:W1:Y:S01]  /*1030*/  LDC R5, c[0x0][R5+0x2a0] ;  /* 0x0000a80005057b82 */ /* 0x000e620000000800 */
[----:B------:R-:W-:Y:S01]  /*1040*/  MOV R21, UR5 ;  /* 0x0000000500157c02 */ /* 0x000fe20008000f00 */
[----:B--2---:R-:W-:Y:S01]  /*1050*/  FMUL R4, R4, UR9 ;  /* 0x0000000904047c20 */ /* 0x004fe20008400000 */
[----:B----4-:R-:W-:Y:S02]  /*1060*/  I2FP.F32.U32 R2, UR4 ;  /* 0x0000000400027c45 */ /* 0x010fe40008201000 */
[----:B------:R-:W-:-:S05]  /*1070*/  CS2R.32 R3, SR_CgaSize ;  /* 0x0000000000037805 */ /* 0x000fca0000008a00 */
[----:B------:R-:W-:-:S06]  /*1080*/  IMAD R3, R3, -0xa0, RZ ;  /* 0xffffff6003037824 */ /* 0x000fcc00078e02ff */
[----:B------:R-:W2:Y:S01]  /*1090*/  LDC R3, c[0x0][R3+0x2a4] ;  /* 0x0000a90003037b82 */ /* 0x000ea20000000800 */
[----:B------:R-:W4:Y:S01]  /*10a0*/  F2I.U32.TRUNC.NTZ R60, R4 ;  /* 0x00000004003c7305 */ /* 0x000f22000020f000 */
[----:B------:R-:W-:Y:S01]  /*10b0*/  MOV R20, UR4 ;  /* 0x0000000400147c02 */ /* 0x000fe20008000f00 */
[----:B---3--:R-:W-:-:S05]  /*10c0*/  FMUL R2, R2, UR7 ;  /* 0x0000000702027c20 */ /* 0x008fca0008400000 */
[----:B------:R-:W-:Y:S01]  /*10d0*/  BAR.SYNC.DEFER_BLOCKING 0x0 ;  /* 0x0000000000007b1d */ /* 0x000fe20000010000 */
[----:B------:R-:W-:-:S05]  /*10e0*/  ISETP.GE.AND P0, PT, R9, 0x1, PT ;  /* 0x000000010900780c */ /* 0x000fca0003f06270 */
[----:B------:R-:W3:Y:S02]  /*10f0*/  F2I.U32.TRUNC.NTZ R58, R2 ;  /* 0x00000002003a7305 */ /* 0x000ee4000020f000 */
[----:B------:R-:W2:Y:S01]  /*1100*/  S2UR UR36, SR_CTAID.Z ;  /* 0x00000000002479c3 */ /* 0x000ea20000002700 */
[----:B----4-:R-:W-:-:S05]  /*1110*/  IADD3 R60, PT, PT, -R60, RZ, RZ ;  /* 0x000000ff3c3c7210 */ /* 0x010fca0007ffe1ff */
[----:B-1----:R-:W-:Y:S01]  /*1120*/  IMAD R60, R5, R60, UR5 ;  /* 0x00000005053c7e24 */ /* 0x002fe2000f8e023c */
[----:B---3--:R-:W-:-:S05]  /*1130*/  IADD3 R58, PT, PT, -R58, RZ, RZ ;  /* 0x000000ff3a3a7210 */ /* 0x008fca0007ffe1ff */
[----:B--2---:R-:W-:Y:S01]  /*1140*/  IMAD R58, R3, R58, UR4 ;  /* 0x00000004033a7e24 */ /* 0x004fe2000f8e023a */
[----:B------:R-:W-:Y:S06]  /*1150*/  @!P0 BRA `(.L_x_16) ;  /* 0x0000000000b88947 */ /* 0x000fec0003800000 */
[----:B------:R-:W1:Y:S01]  /*1160*/  LDC.64 R4, c[0x0][0xb18] ;  /* 0x0002c600ff047b82 */ /* 0x000e620000000a00 */
[----:B------:R-:W-:-:S07]  /*1170*/  ISETP.NE.AND P0, PT, R9, 0x1, PT ;  /* 0x000000010900780c */ /* 0x000fce0003f05270 */
[----:B------:R-:W2:Y:S08]  /*1180*/  LDC R10, c[0x0][0xb0c] ;  /* 0x0002c300ff0a7b82 */ /* 0x000eb00000000800 */
[----:B------:R-:W3:Y:S08]  /*1190*/  LDC R11, c[0x0][0x370] ;  /* 0x0000dc00ff0b7b82 */ /* 0x000ef00000000800 */
[----:B------:R-:W4:Y:S01]  /*11a0*/  LDC R12, c[0x0][0x374] ;  /* 0x0000dd00ff0c7b82 */ /* 0x000f220000000800 */
[----:B-1----:R-:W-:-:S07]  /*11b0*/  ISETP.NE.AND P1, PT, R4, 0x1, PT ;  /* 0x000000010400780c */ /* 0x002fce0003f25270 */
[----:B------:R-:W3:Y:S01]  /*11c0*/  LDC.64 R6, c[0x0][0xb10] ;  /* 0x0002c400ff067b82 */ /* 0x000ee20000000a00 */
[----:B--2---:R-:W-:-:S07]  /*11d0*/  ISETP.NE.AND P2, PT, R10, 0x1, PT ;  /* 0x000000010a00780c */ /* 0x004fce0003f45270 */
[----:B------:R-:W1:Y:S08]  /*11e0*/  LDC R8, c[0x0][0xb20] ;  /* 0x0002c800ff087b82 */ /* 0x000e700000000800 */
[----:B------:R-:W2:Y:S01]  /*11f0*/  LDC.64 R2, c[0x0][0xb28] ;  /* 0x0002ca00ff027b82 */ /* 0x000ea20000000a00 */
[----:B----4-:R-:W-:-:S04]  /*1200*/  IMAD.HI.U32 R13, R12, R5, RZ ;  /* 0x000000050c0d7227 */ /* 0x010fc800078e00ff */
[----:B------:R-:W-:-:S04]  /*1210*/  IMAD.HI.U32 R5, R20, R5, RZ ;  /* 0x0000000514057227 */ /* 0x000fc800078e00ff */
[----:B---3--:R-:W-:-:S04]  /*1220*/  IMAD.HI.U32 R14, R11, R6, RZ ;  /* 0x000000060b0e7227 */ /* 0x008fc800078e00ff */
[C---:B------:R-:W-:Y:S01]  /*1230*/  IMAD.HI.U32 R16, R21.reuse, R6, RZ ;  /* 0x0000000615107227 */ /* 0x040fe200078e00ff */
[-C--:B------:R-:W-:Y:S02]  /*1240*/  @P2 SHF.R.U32.HI R11, RZ, R7.reuse, R14 ;  /* 0x00000007ff0b2219 */ /* 0x080fe4000001160e */
[-C--:B-1----:R-:W-:Y:S02]  /*1250*/  @P1 SHF.R.U32.HI R12, RZ, R8.reuse, R13 ;  /* 0x00000008ff0c1219 */ /* 0x082fe4000001160d */
[----:B------:R-:W-:Y:S02]  /*1260*/  SHF.R.U32.HI R5, RZ, R8, R5 ;  /* 0x00000008ff057219 */ /* 0x000fe40000011605 */
[----:B------:R-:W-:Y:S02]  /*1270*/  SHF.R.U32.HI R16, RZ, R7, R16 ;  /* 0x00000007ff107219 */ /* 0x000fe40000011610 */
[----:B------:R-:W-:Y:S01]  /*1280*/  SEL R5, R20, R5, !P1 ;  /* 0x0000000514057207 */ /* 0x000fe20004800000 */
[----:B--2---:R-:W-:Y:S01]  /*1290*/  IMAD.HI.U32 R14, R12, R2, RZ ;  /* 0x000000020c0e7227 */ /* 0x004fe200078e00ff */
[----:B------:R-:W-:-:S02]  /*12a0*/  SEL R7, R21, R16, !P2 ;  /* 0x0000001015077207 */ /* 0x000fc40005000000 */
[----:B------:R-:W-:Y:S01]  /*12b0*/  IADD3 R13, PT, PT, -R5, RZ, RZ ;  /* 0x000000ff050d7210 */ /* 0x000fe20007ffe1ff */
[----:B------:R-:W-:Y:S01]  /*12c0*/  IMAD.HI.U32 R6, R11, R2, RZ ;  /* 0x000000020b067227 */ /* 0x000fe200078e00ff */
[----:B------:R-:W-:-:S03]  /*12d0*/  @P0 SHF.R.U32.HI R12, RZ, R3, R14 ;  /* 0x00000003ff0c0219 */ /* 0x000fc6000001160e */
[----:B------:R-:W-:Y:S01]  /*12e0*/  IMAD R13, R4, R13, R20 ;  /* 0x0000000d040d7224 */ /* 0x000fe200078e0214 */
[----:B------:R-:W-:Y:S01]  /*12f0*/  @P0 SHF.R.U32.HI R11, RZ, R3, R6 ;  /* 0x00000003ff0b0219 */ /* 0x000fe20000011606 */
[----:B------:R-:W-:-:S04]  /*1300*/  IMAD R12, R12, R9, RZ ;  /* 0x000000090c0c7224 */ /* 0x000fc800078e02ff */
[----:B------:R-:W-:Y:S01]  /*1310*/  IMAD R6, R11, R9, RZ ;  /* 0x000000090b067224 */ /* 0x000fe200078e02ff */
[----:B------:R-:W-:-:S04]  /*1320*/  ISETP.GE.AND P1, PT, R5, R12, PT ;  /* 0x0000000c0500720c */ /* 0x000fc80003f26270 */
[----:B------:R-:W-:Y:S01]  /*1330*/  ISETP.GE.OR P1, PT, R7, R6, P1 ;  /* 0x000000060700720c */ /* 0x000fe20000f26670 */
[----:B------:R-:W-:-:S05]  /*1340*/  IMAD.HI.U32 R6, R5, R2, RZ ;  /* 0x0000000205067227 */ /* 0x000fca00078e00ff */
[----:B------:R-:W-:-:S04]  /*1350*/  SHF.R.U32.HI R6, RZ, R3, R6 ;  /* 0x00000003ff067219 */ /* 0x000fc80000011606 */
[----:B------:R-:W-:-:S03]  /*1360*/  SEL R6, R5, R6, !P0 ;  /* 0x0000000605067207 */ /* 0x000fc60004000000 */
[----:B------:R-:W-:Y:S01]  /*1370*/  @!P1 IMAD.HI.U32 R8, R7, R2, RZ ;  /* 0x0000000207089227 */ /* 0x000fe200078e00ff */
[----:B------:R-:W-:-:S04]  /*1380*/  IADD3 R2, PT, PT, -R6, RZ, RZ ;  /* 0x000000ff06027210 */ /* 0x000fc80007ffe1ff */
[----:B------:R-:W-:Y:S01]  /*1390*/  @!P1 SHF.R.U32.HI R8, RZ, R3, R8 ;  /* 0x00000003ff089219 */ /* 0x000fe20000011608 */
[----:B------:R-:W-:-:S03]  /*13a0*/  IMAD R2, R9, R2, R5 ;  /* 0x0000000209027224 */ /* 0x000fc600078e0205 */
[----:B------:R-:W-:-:S05]  /*13b0*/  @!P1 SEL R3, R7, R8, !P0 ;  /* 0x0000000807039207 */ /* 0x000fca0004000000 */
[--C-:B------:R-:W-:Y:S02]  /*13c0*/  @!P1 IMAD.IADD R6, R6, 0x1, -R3.reuse ;  /* 0x0000000106069824 */ /* 0x100fe400078e0a03 */
[----:B------:R-:W-:Y:S01]  /*13d0*/  @!P1 IMAD R3, R2, R11, R3 ;  /* 0x0000000b02039224 */ /* 0x000fe200078e0203 */
[----:B------:R-:W-:Y:S01]  /*13e0*/  IADD3 R2, PT, PT, -R7, RZ, RZ ;  /* 0x000000ff07027210 */ /* 0x000fe20007ffe1ff */
[----:B------:R-:W-:Y:S02]  /*13f0*/  @!P1 IMAD R5, R6, R9, R7 ;  /* 0x0000000906059224 */ /* 0x000fe400078e0207 */
[----:B------:R-:W-:Y:S02]  /*1400*/  @!P1 IMAD.MOV.U32 R7, RZ, RZ, R3 ;  /* 0x000000ffff079224 */ /* 0x000fe400078e0003 */
[----:B------:R-:W-:Y:S02]  /*1410*/  IMAD R2, R10, R2, R21 ;  /* 0x000000020a027224 */ /* 0x000fe400078e0215 */
[----:B------:R-:W-:-:S02]  /*1420*/  IMAD R20, R5, R4, R13 ;  /* 0x0000000405147224 */ /* 0x000fc400078e020d */
[----:B------:R-:W-:Y:S02]  /*1430*/  IMAD R21, R7, R10, R2 ;  /* 0x0000000a07157224 */ /* 0x000fe400078e0202 */
.L_x_16:
[----:B------:R-:W1:Y:S01]  /*1440*/  LDCU UR4, c[0x0][0xb30] ;  /* 0x00016600ff0477ac */ /* 0x000e620008000800 */
[----:B------:R-:W2:Y:S08]  /*1450*/  S2UR UR37, SR_CgaCtaId ;  /* 0x00000000002579c3 */ /* 0x000eb00000008800 */
[----:B------:R-:W3:Y:S01]  /*1460*/  LDC R26, c[0x0][0xb24] ;  /* 0x0002c900ff1a7b82 */ /* 0x000ee20000000800 */
[----:B-1----:R-:W-:-:S09]  /*1470*/  UISETP.NE.AND UP1, UPT, UR4, 0x1, UPT ;  /* 0x000000010400788c */ /* 0x002fd2000bf25270 */
[----:B--2---:R-:W-:Y:S05]  /*1480*/  BRA.U UP1, `(.L_x_17) ;  /* 0x0000000101407547 */ /* 0x004fea000b800000 */
[----:B------:R-:W1:Y:S08]  /*1490*/  LDC.64 R4, c[0x0][0xb10] ;  /* 0x0002c400ff047b82 */ /* 0x000e700000000a00 */
[----:B------:R-:W2:Y:S08]  /*14a0*/  LDC.64 R2, c[0x0][0xb18] ;  /* 0x0002c600ff027b82 */ /* 0x000eb00000000a00 */
[----:B------:R-:W4:Y:S08]  /*14b0*/  LDC R6, c[0x0][0xb20] ;  /* 0x0002c800ff067b82 */ /* 0x000f300000000800 */
[----:B------:R-:W3:Y:S01]  /*14c0*/  LDC R8, c[0x0][0xb0c] ;  /* 0x0002c300ff087b82 */ /* 0x000ee20000000800 */
[----:B-1----:R-:W-:-:S05]  /*14d0*/  IMAD.HI.U32 R4, R21, R4, RZ ;  /* 0x0000000415047227 */ /* 0x002fca00078e00ff */
[----:B------:R-:W-:Y:S01]  /*14e0*/  SHF.R.U32.HI R4, RZ, R5, R4 ;  /* 0x00000005ff047219 */ /* 0x000fe20000011604 */
[----:B--2---:R-:W-:Y:S01]  /*14f0*/  IMAD.HI.U32 R3, R20, R3, RZ ;  /* 0x0000000314037227 */ /* 0x004fe200078e00ff */
[----:B------:R-:W-:-:S04]  /*1500*/  ISETP.NE.AND P0, PT, R2, 0x1, PT ;  /* 0x000000010200780c */ /* 0x000fc80003f05270 */
[----:B----4-:R-:W-:-:S04]  /*1510*/  SHF.R.U32.HI R3, RZ, R6, R3 ;  /* 0x00000006ff037219 */ /* 0x010fc80000011603 */
[----:B------:R-:W-:Y:S02]  /*1520*/  SEL R3, R20, R3, !P0 ;  /* 0x0000000314037207 */ /* 0x000fe40004000000 */
[----:B---3--:R-:W-:-:S04]  /*1530*/  ISETP.NE.AND P1, PT, R8, 0x1, PT ;  /* 0x000000010800780c */ /* 0x008fc80003f25270 */
[----:B------:R-:W-:-:S05]  /*1540*/  SEL R4, R21, R4, !P1 ;  /* 0x0000000415047207 */ /* 0x000fca0004800000 */
[----:B------:R-:W-:Y:S02]  /*1550*/  IMAD.IADD R5, R3, 0x1, -R4 ;  /* 0x0000000103057824 */ /* 0x000fe400078e0a04 */
[----:B------:R-:W-:Y:S02]  /*1560*/  IMAD.IADD R3, R4, 0x1, -R3 ;  /* 0x0000000104037824 */ /* 0x000fe400078e0a03 */
[----:B------:R-:W-:Y:S02]  /*1570*/  IMAD R21, R5, R8, R21 ;  /* 0x0000000805157224 */ /* 0x000fe400078e0215 */
[----:B------:R-:W-:-:S07]  /*1580*/  IMAD R20, R3, R2, R20 ;  /* 0x0000000203147224 */ /* 0x000fce00078e0214 */
.L_x_17:
[----:B------:R-:W-:Y:S01]  /*1590*/  BAR.SYNC.DEFER_BLOCKING 0x0 ;  /* 0x0000000000007b1d */ /* 0x000fe20000010000 */
[----:B------:R-:W-:Y:S01]  /*15a0*/  UISETP.NE.AND UP1, UPT, UR8, 0x2, UPT ;  /* 0x000000020800788c */ /* 0x000fe2000bf25270 */
[----:B------:R-:W-:Y:S02]  /*15b0*/  ISETP.NE.OR P5, PT, R0, 0x2, !P5 ;  /* 0x000000020000780c */ /* 0x000fe40006fa5670 */
[----:B------:R-:W-:-:S06]  /*15c0*/  LOP3.LUT R2, R72, 0x1f, RZ, 0xc0, !PT ;  /* 0x0000001f48027812 */ /* 0x000fcc00078ec0ff */
[----:B------:R-:W-:Y:S05]  /*15d0*/  BRA.U UP1, `(.L_x_18) ;  /* 0x0000001901c47547 */ /* 0x000fea000b800000 */
[----:B------:R-:W1:Y:S01]  /*15e0*/  LDCU UR15, c[0x0][0x38c] ;  /* 0x00007180ff0f77ac */ /* 0x000e620008000800 */
[----:B------:R-:W2:Y:S01]  /*15f0*/  LDC R9, c[0x0][0x370] ;  /* 0x0000dc00ff097b82 */ /* 0x000ea20000000800 */
[----:B------:R-:W-:Y:S01]  /*1600*/  PLOP3.LUT P1, PT, PT, PT, UP2, 0x80, 0x8 ;  /* 0x000000000008781c */ /* 0x000fe20003f2f028 */
[----:B------:R-:W-:Y:S01]  /*1610*/  HFMA2 R12, -RZ, RZ, 0, 0 ;  /* 0x00000000ff0c7431 */ /* 0x000fe200000001ff */
[----:B------:R-:W-:Y:S01]  /*1620*/  ISETP.EQ.OR P4, PT, R2, RZ, P5 ;  /* 0x000000ff0200720c */ /* 0x000fe20002f82670 */
[----:B------:R-:W-:Y:S01]  /*1630*/  IMAD.MOV.U32 R15, RZ, RZ, 0x1 ;  /* 0x00000001ff0f7424 */ /* 0x000fe200078e00ff */
[----:B------:R-:W-:Y:S01]  /*1640*/  PLOP3.LUT P1, PT, P1, PT, PT, 0x8, 0x80 ;  /* 0x000000000080781c */ /* 0x000fe20000f2e170 */
[----:B------:R-:W-:Y:S01]  /*1650*/  IMAD.MOV.U32 R14, RZ, RZ, RZ ;  /* 0x000000ffff0e7224 */ /* 0x000fe200078e00ff */
[----:B------:R-:W-:Y:S01]  /*1660*/  MOV R8, 0x1 ;  /* 0x0000000100087802 */ /* 0x000fe20000000f00 */
[----:B------:R-:W4:Y:S01]  /*1670*/  LDC R0, c[0x0][0x374] ;  /* 0x0000dd00ff007b82 */ /* 0x000f220000000800 */
[----:B------:R-:W-:Y:S01]  /*1680*/  IMAD.MOV.U32 R10, RZ, RZ, RZ ;  /* 0x000000ffff0a7224 */ /* 0x000fe200078e00ff */
[----:B------:R-:W2:Y:S01]  /*1690*/  LDCU.64 UR24, c[0x0][0x348] ;  /* 0x00006900ff1877ac */ /* 0x000ea20008000a00 */
[----:B------:R-:W-:Y:S01]  /*16a0*/  UMOV UR13, URZ ;  /* 0x000000ff000d7c82 */ /* 0x000fe20008000000 */
[----:B-1----:R-:W-:-:S04]  /*16b0*/  UIADD3 UR5, UPT, UPT, UR15, 0x1f, URZ ;  /* 0x0000001f0f057890 */ /* 0x002fc8000fffe0ff */
[----:B------:R-:W-:-:S04]  /*16c0*/  USHF.R.S32.HI UR4, URZ, 0x1f, UR5 ;  /* 0x0000001fff047899 */ /* 0x000fc80008011405 */
[----:B------:R-:W-:-:S04]  /*16d0*/  ULEA.HI UR4, UR4, UR5, URZ, 0x5 ;  /* 0x0000000504047291 */ /* 0x000fc8000f8f28ff */
[----:B------:R-:W-:Y:S02]  /*16e0*/  USHF.R.S32.HI UR22, URZ, 0x5, UR4 ;  /* 0x00000005ff167899 */ /* 0x000fe40008011404 */
[----:B------:R-:W-:Y:S02]  /*16f0*/  UIADD3 UR4, UPT, UPT, UR15, -0x1, URZ ;  /* 0xffffffff0f047890 */ /* 0x000fe4000fffe0ff */
[----:B------:R-:W-:Y:S02]  /*1700*/  UISETP.LT.U32.AND UP0, UPT, UR22, 0x15, UPT ;  /* 0x000000151600788c */ /* 0x000fe4000bf01070 */
[----:B------:R-:W-:Y:S02]  /*1710*/  UISETP.GE.U32.AND UP1, UPT, UR4, -0x3f, UPT ;  /* 0xffffffc10400788c */ /* 0x000fe4000bf26070 */
[----:B------:R-:W-:Y:S02]  /*1720*/  USEL UR21, UR22, 0x15, UP0 ;  /* 0x0000001516157887 */ /* 0x000fe40008000000 */
[----:B------:R-:W-:-:S02]  /*1730*/  UIADD3 UR15, UPT, UPT, UR15, 0x3e, URZ ;  /* 0x0000003e0f0f7890 */ /* 0x000fc4000fffe0ff */
[----:B------:R-:W-:Y:S02]  /*1740*/  UIADD3 UR7, UPT, UPT, UR21, -0x1, URZ ;  /* 0xffffffff15077890 */ /* 0x000fe4000fffe0ff */
[----:B------:R-:W-:-:S03]  /*1750*/  UIADD3 UR14, UPT, UPT, UR22, -UR21, URZ ;  /* 0x80000015160e7290 */ /* 0x000fc6000fffe0ff */
[----:B------:R-:W-:-:S04]  /*1760*/  @UP1 UIADD3 UR7, UPT, UPT, UR21, URZ, URZ ;  /* 0x000000ff15071290 */ /* 0x000fc8000fffe0ff */
[----:B--2---:R-:W-:-:S12]  /*1770*/  UIADD3 UR7, UPT, UPT, UR7, 0x1, URZ ;  /* 0x0000000107077890 */ /* 0x004fd8000fffe0ff */
.L_x_36:
[----:B------:R-:W-:Y:S01]  /*1780*/  UISETP.NE.AND UP0, UPT, UR37, URZ, UPT ;  /* 0x000000ff2500728c */ /* 0x000fe2000bf05270 */
[----:B------:R-:W1:Y:S08]  /*1790*/  S2UR UR37, SR_CgaCtaId ;  /* 0x00000000002579c3 */ /* 0x000e700000008800 */
[----:B------:R-:W-:Y:S05]  /*17a0*/  BRA.U UP0, `(.L_x_19) ;  /* 0x0000000100347547 */ /* 0x000fea000b800000 */
[----:B------:R-:W2:Y:S01]  /*17b0*/  S2R R2, SR_CgaCtaId ;  /* 0x0000000000027919 */ /* 0x000ea20000008800 */
[----:B------:R-:W-:-:S04]  /*17c0*/  MOV R3, 0x400 ;  /* 0x0000040000037802 */ /* 0x000fc80000000f00 */
[----:B--2---:R-:W-:Y:S02]  /*17d0*/  LEA R3, R2, R3, 0x18 ;  /* 0x0000000302037211 */ /* 0x004fe400078ec0ff */
[----:B------:R-:W-:-:S03]  /*17e0*/  SHF.L.U32 R2, R8, 0x1f, RZ ;  /* 0x0000001f08027819 */ /* 0x000fc600000006ff */
[----:B------:R-:W-:-:S04]  /*17f0*/  IMAD R3, R10, 0x8, R3 ;  /* 0x000000080a037824 */ /* 0x000fc800078e0203 */
[----:B------:R-:W2:Y:S02]  /*1800*/  SYNCS.PHASECHK.TRANS64.TRYWAIT P0, [R3+URZ+0x200], R2 ;  /* 0x00020002030075a7 */ /* 0x000ea400080011ff */
[----:B--2---:R-:W-:Y:S05]  /*1810*/  @!P0 BRA `(.L_x_20) ;  /* 0x0000006400c88947 */ /* 0x004fea0003800000 */
.L_x_140:
[----:B------:R-:W-:Y:S01]  /*1820*/  VIADD R10, R10, 0x1 ;  /* 0x000000010a0a7836 */ /* 0x000fe20000000000 */
[----:B------:R2:W-:Y:S04]  /*1830*/  SYNCS.ARRIVE.TRANS64.A1T0 RZ, [R3+URZ+0x1f0], RZ ;  /* 0x0001f0ff03ff79a7 */ /* 0x0005e800081000ff */
[----:B------:R-:W-:-:S04]  /*1840*/  ISETP.NE.AND P0, PT, R10, 0x2, PT ;  /* 0x000000020a00780c */ /* 0x000fc80003f05270 */
[----:B------:R-:W-:Y:S02]  /*1850*/  SEL R10, R10, RZ, P0 ;  /* 0x000000ff0a0a7207 */ /* 0x000fe40000000000 */
[----:B--2---:R-:W-:-:S04]  /*1860*/  SEL R3, RZ, 0x1, P0 ;  /* 0x00000001ff037807 */ /* 0x004fc80000000000 */
[----:B------:R-:W-:-:S07]  /*1870*/  LOP3.LUT R8, R8, R3, RZ, 0x3c, !PT ;  /* 0x0000000308087212 */ /* 0x000fce00078e3cff */
.L_x_19:
[----:B------:R-:W-:Y:S01]  /*1880*/  UMOV UR4, 0x400 ;  /* 0x0000040000047882 */ /* 0x000fe20000000000 */
[----:B------:R-:W-:Y:S01]  /*1890*/  SHF.L.U32 R2, R15, 0x1f, RZ ;  /* 0x0000001f0f027819 */ /* 0x000fe200000006ff */
[----:B-1----:R-:W-:Y:S01]  /*18a0*/  ULEA UR4, UR37, UR4, 0x18 ;  /* 0x0000000425047291 */ /* 0x002fe2000f8ec0ff */
[----:B------:R-:W-:Y:S01]  /*18b0*/  R2UR UR35, R21 ;  /* 0x00000000152372ca */ /* 0x000fe200000e0000 */
[----:B------:R-:W-:Y:S01]  /*18c0*/  UISETP.GE.U32.AND UP0, UPT, UR15, 0x3f, UPT ;  /* 0x0000003f0f00788c */ /* 0x000fe2000bf06070 */
[----:B------:R-:W-:Y:S01]  /*18d0*/  R2UR UR11, R20 ;  /* 0x00000000140b72ca */ /* 0x000fe200000e0000 */
[----:B------:R-:W-:Y:S01]  /*18e0*/  ULEA UR5, UR13, UR4, 0x3 ;  /* 0x000000040d057291 */ /* 0x000fe2000f8e18ff */
[----:B------:R-:W-:-:S08]  /*18f0*/  UMOV UR23, URZ ;  /* 0x000000ff00177c82 */ /* 0x000fd00008000000 */
[----:B------:R1:W2:Y:S01]  /*1900*/  SYNCS.PHASECHK.TRANS64.TRYWAIT P0, [UR5+0xa8], R2 ;  /* 0x0000a802ff0075a7 */ /* 0x0002a20008001105 */
[----:B------:R-:W-:Y:S02]  /*1910*/  USHF.L.U32 UR35, UR35, 0x6, URZ ;  /* 0x0000000623237899 */ /* 0x000fe400080006ff */
[----:B------:R-:W-:Y:S01]  /*1920*/  UIMAD UR11, UR11, 0x60, URZ ;  /* 0x000000600b0b78a4 */ /* 0x000fe2000f8e02ff */
[----:B------:R-:W-:Y:S11]  /*1930*/  BRA.U !UP0, `(.L_x_21) ;  /* 0x0000000108a87547 */ /* 0x000ff6000b800000 */
[----:B------:R-:W-:Y:S01]  /*1940*/  UMOV UR16, URZ ;  /* 0x000000ff00107c82 */ /* 0x000fe20008000000 */
[----:B------:R-:W-:-:S05]  /*1950*/  UMOV UR6, UR13 ;  /* 0x0000000d00067c82 */ /* 0x000fca0008000000 */
.L_x_26:
[----:B--2---:R-:W-:Y:S01]  /*1960*/  @!P5 MOV R3, 0x2800 ;  /* 0x000028000003d802 */ /* 0x004fe20000000f00 */
[----:B-1----:R-:W-:Y:S01]  /*1970*/  ULEA UR33, UR6, UR4, 0x3 ;  /* 0x0000000406217291 */ /* 0x002fe2000f8e18ff */
[----:B--2---:R-:W-:Y:S11]  /*1980*/  @P0 BRA `(.L_x_22) ;  /* 0x00000000000c0947 */ /* 0x004ff60003800000 */
[----:B------:R-:W-:Y:S04]  /*1990*/  SHF.L.U32 R5, R15, 0x1f, RZ ;  /* 0x0000001f0f057819 */ /* 0x000fe800000006ff */
[----:B------:R-:W2:Y:S02]  /*19a0*/  SYNCS.PHASECHK.TRANS64.TRYWAIT P0, [UR33+0xa8], R5 ;  /* 0x0000a805ff0075a7 */ /* 0x000ea40008001121 */
[----:B--2---:R-:W-:Y:S05]  /*19b0*/  @!P0 BRA `(.L_x_23) ;  /* 0x0000006400748947 */ /* 0x004fea0003800000 */
.L_x_22:
[----:B------:R2:W-:Y:S01]  /*19c0*/  @!P5 SYNCS.ARRIVE.TRANS64 RZ, [UR33], R3 ;  /* 0x00000003ffffd9a7 */ /* 0x0005e20008000021 */
[----:B------:R-:W-:Y:S04]  /*19d0*/  BSSY.RECONVERGENT B0, `(.L_x_24) ;  /* 0x0000003000007945 */ /* 0x000fe80003800200 */
[----:B------:R-:W-:Y:S05]  /*19e0*/  @P4 BRA `(.L_x_25) ;  /* 0x0000000000044947 */ /* 0x000fea0003800000 */
[----:B------:R-:W-:Y:S05]  /*19f0*/  BPT.TRAP 0x1 ;  /* 0x000000040000795c */ /* 0x000fea0000300000 */
.L_x_25:
[----:B------:R-:W-:Y:S05]  /*1a00*/  BSYNC.RECONVERGENT B0 ;  /* 0x0000000000007941 */ /* 0x000fea0003800200 */
.L_x_24:
[----:B------:R-:W-:Y:S02]  /*1a10*/  UIADD3 UR13, UPT, UPT, UR6, 0x1, URZ ;  /* 0x00000001060d7890 */ /* 0x000fe4000fffe0ff */
[----:B------:R-:W-:Y:S02]  /*1a20*/  UIADD3 UR18, UP1, UPT, UR24, 0x80, URZ ;  /* 0x0000008018127890 */ /* 0x000fe4000ff3e0ff */
[----:B------:R-:W-:Y:S02]  /*1a30*/  UISETP.NE.AND UP0, UPT, UR13, 0x15, UPT ;  /* 0x000000150d00788c */ /* 0x000fe4000bf05270 */
[----:B------:R-:W-:Y:S02]  /*1a40*/  ULEA UR32, UR6, UR4, 0xc ;  /* 0x0000000406207291 */ /* 0x000fe4000f8e60ff */
[----:B------:R-:W-:Y:S02]  /*1a50*/  USEL UR9, URZ, 0x1, UP0 ;  /* 0x00000001ff097887 */ /* 0x000fe40008000000 */
[----:B------:R-:W-:Y:S02]  /*1a60*/  USEL UR13, UR13, URZ, UP0 ;  /* 0x000000ff0d0d7287 */ /* 0x000fe40008000000 */
[----:B------:R-:W-:Y:S02]  /*1a70*/  USHF.L.U32 UR34, UR16, 0x5, URZ ;  /* 0x0000000510227899 */ /* 0x000fe400080006ff */
[----:B------:R-:W-:Y:S01]  /*1a80*/  ULEA UR8, UR13, UR4, 0x3 ;  /* 0x000000040d087291 */ /* 0x000fe2000f8e18ff */
[----:B------:R-:W-:Y:S01]  /*1a90*/  LOP3.LUT R15, R15, UR9, RZ, 0x3c, !PT ;  /* 0x000000090f0f7c12 */ /* 0x000fe2000f8e3cff */
[----:B------:R-:W-:Y:S02]  /*1aa0*/  UIADD3.X UR19, UPT, UPT, URZ, UR25, URZ, UP1, !UPT ;  /* 0x00000019ff137290 */ /* 0x000fe40008ffe4ff */
[----:B------:R-:W-:Y:S01]  /*1ab0*/  UIADD3 UR32, UPT, UPT, UR32, 0x3600, URZ ;  /* 0x0000360020207890 */ /* 0x000fe2000fffe0ff */
[----:B-1----:R-:W-:Y:S01]  /*1ac0*/  SHF.L.U32 R2, R15, 0x1f, RZ ;  /* 0x0000001f0f027819 */ /* 0x002fe200000006ff */
[----:B------:R-:W-:Y:S02]  /*1ad0*/  UIMAD UR5, UR6, 0x1800, UR4 ;  /* 0x00001800060578a4 */ /* 0x000fe4000f8e0204 */
[----:B------:R-:W-:Y:S01]  /*1ae0*/  UIADD3 UR26, UP0, UPT, UR24, 0x180, URZ ;  /* 0x00000180181a7890 */ /* 0x000fe2000ff1e0ff */
[----:B------:R1:W1:Y:S01]  /*1af0*/  SYNCS.PHASECHK.TRANS64.TRYWAIT P0, [UR8+0xa8], R2 ;  /* 0x0000a802ff0075a7 */ /* 0x0002620008001108 */
[----:B------:R-:W-:Y:S01]  /*1b00*/  UMOV UR28, 0x0 ;  /* 0x00000000001c7882 */ /* 0x000fe20000000000 */
[----:B------:R-:W-:Y:S01]  /*1b10*/  UMOV UR29, 0x10000000 ;  /* 0x10000000001d7882 */ /* 0x000fe20000000000 */
[----:B------:R-:W-:Y:S01]  /*1b20*/  UIADD3 UR8, UPT, UPT, UR5, 0x18600, URZ ;  /* 0x0001860005087890 */ /* 0x000fe2000fffe0ff */
[----:B------:R1:W-:Y:S01]  /*1b30*/  UTMALDG.3D [UR32], [UR18], desc[UR28] ;  /* 0x00001c20120075b4 */ /* 0x0003e20008011000 */
[----:B------:R-:W-:Y:S02]  /*1b40*/  UIADD3.X UR27, UPT, UPT, URZ, UR25, URZ, UP0, !UPT ;  /* 0x00000019ff1b7290 */ /* 0x000fe400087fe4ff */
[----:B------:R-:W-:Y:S01]  /*1b50*/  UIADD3 UR16, UPT, UPT, UR16, 0x1, URZ ;  /* 0x0000000110107890 */ /* 0x000fe2000fffe0ff */
[----:B------:R-:W-:Y:S01]  /*1b60*/  UMOV UR12, UR36 ;  /* 0x00000024000c7c82 */ /* 0x000fe20008000000 */
[----:B------:R-:W-:Y:S01]  /*1b70*/  UMOV UR9, UR33 ;  /* 0x0000002100097c82 */ /* 0x000fe20008000000 */
[----:B------:R-:W-:Y:S01]  /*1b80*/  UMOV UR10, UR34 ;  /* 0x00000022000a7c82 */ /* 0x000fe20008000000 */
[----:B------:R-:W-:Y:S03]  /*1b90*/  UISETP.NE.AND UP0, UPT, UR16, UR7, UPT ;  /* 0x000000071000728c */ /* 0x000fe6000bf05270 */
[----:B------:R1:W-:Y:S01]  /*1ba0*/  UTMALDG.3D [UR8], [UR26], desc[UR28] ;  /* 0x00001c081a0075b4 */ /* 0x0003e20008011000 */
[----:B------:R-:W-:Y:S01]  /*1bb0*/  UMOV UR23, UR7 ;  /* 0x0000000700177c82 */ /* 0x000fe20008000000 */
[----:B------:R-:W-:Y:S04]  /*1bc0*/  UMOV UR6, UR13 ;  /* 0x0000000d00067c82 */ /* 0x000fe80008000000 */
[----:B------:R-:W-:Y:S05]  /*1bd0*/  BRA.U UP0, `(.L_x_26) ;  /* 0xfffffffd00607547 */ /* 0x000fea000b83ffff */
.L_x_21:
[----:B------:R-:W-:Y:S01]  /*1be0*/  ULEA UR5, UR13, UR4, 0x3 ;  /* 0x000000040d057291 */ /* 0x000fe2000f8e18ff */
[----:B-1----:R-:W-:Y:S01]  /*1bf0*/  SHF.L.U32 R2, R15, 0x1f, RZ ;  /* 0x0000001f0f027819 */ /* 0x002fe200000006ff */
[----:B------:R-:W-:Y:S01]  /*1c00*/  @!P1 SYNCS.ARRIVE.TRANS64.A1T0 RZ, [UR4+0x188], RZ ;  /* 0x000188ffffff99a7 */ /* 0x000fe20008100004 */
[----:B------:R-:W-:-:S06]  /*1c10*/  UISETP.GT.AND UP0, UPT, UR22, UR21, UPT ;  /* 0x000000151600728c */ /* 0x000fcc000bf04270 */
[----:B--2---:R1:W2:Y:S03]  /*1c20*/  SYNCS.PHASECHK.TRANS64.TRYWAIT P0, [UR5+0xa8], R2 ;  /* 0x0000a802ff0075a7 */ /* 0x0042a60008001105 */
[----:B------:R-:W-:Y:S05]  /*1c30*/  BRA.U !UP0, `(.L_x_27) ;  /* 0x0000000108ac7547 */ /* 0x000fea000b800000 */
[----:B------:R-:W-:Y:S01]  /*1c40*/  UIADD3 UR26, UPT, UPT, UR14, UR23, URZ ;  /* 0x000000170e1a7290 */ /* 0x000fe2000fffe0ff */
[----:B------:R-:W-:-:S11]  /*1c50*/  UMOV UR6, UR13 ;  /* 0x0000000d00067c82 */ /* 0x000fd60008000000 */
.L_x_32:
[----:B--2---:R-:W-:Y:S01]  /*1c60*/  @!P5 MOV R3, 0x2800 ;  /* 0x000028000003d802 */ /* 0x004fe20000000f00 */
[----:B-1----:R-:W-:Y:S01]  /*1c70*/  ULEA UR17, UR6, UR4, 0x3 ;  /* 0x0000000406117291 */ /* 0x002fe2000f8e18ff */
[----:B--2---:R-:W-:Y:S11]  /*1c80*/  @P0 BRA `(.L_x_28) ;  /* 0x00000000000c0947 */ /* 0x004ff60003800000 */
[----:B------:R-:W-:Y:S04]  /*1c90*/  SHF.L.U32 R5, R15, 0x1f, RZ ;  /* 0x0000001f0f057819 */ /* 0x000fe800000006ff */
[----:B------:R-:W2:Y:S02]  /*1ca0*/  SYNCS.PHASECHK.TRANS64.TRYWAIT P0, [UR17+0xa8], R5 ;  /* 0x0000a805ff0075a7 */ /* 0x000ea40008001111 */
[----:B--2---:R-:W-:Y:S05]  /*1cb0*/  @!P0 BRA `(.L_x_29) ;  /* 0x0000006000cc8947 */ /* 0x004fea0003800000 */
.L_x_28:
[----:B------:R2:W-:Y:S01]  /*1cc0*/  @!P5 SYNCS.ARRIVE.TRANS64 RZ, [UR17], R3 ;  /* 0x00000003ffffd9a7 */ /* 0x0005e20008000011 */
[----:B------:R-:W-:Y:S04]  /*1cd0*/  BSSY.RECONVERGENT B0, `(.L_x_30) ;  /* 0x0000003000007945 */ /* 0x000fe80003800200 */
[----:B------:R-:W-:Y:S05]  /*1ce0*/  @P4 BRA `(.L_x_31) ;  /* 0x0000000000044947 */ /* 0x000fea0003800000 */
[----:B------:R-:W-:Y:S05]  /*1cf0*/  BPT.TRAP 0x1 ;  /* 0x000000040000795c */ /* 0x000fea0000300000 */
.L_x_31:
[----:B------:R-:W-:Y:S05]  /*1d00*/  BSYNC.RECONVERGENT B0 ;  /* 0x0000000000007941 */ /* 0x000fea0003800200 */
.L_x_30:
[----:B------:R-:W-:Y:S02]  /*1d10*/  UIADD3 UR13, UPT, UPT, UR6, 0x1, URZ ;  /* 0x00000001060d7890 */ /* 0x000fe4000fffe0ff */
[----:B------:R-:W-:Y:S02]  /*1d20*/  ULEA UR16, UR6, UR4, 0xc ;  /* 0x0000000406107291 */ /* 0x000fe4000f8e60ff */
[----:B------:R-:W-:Y:S02]  /*1d30*/  UISETP.NE.AND UP0, UPT, UR13, 0x15, UPT ;  /* 0x000000150d00788c */ /* 0x000fe4000bf05270 */
[----:B------:R-:W-:Y:S02]  /*1d40*/  UIADD3 UR32, UP1, UPT, UR24, 0x80, URZ ;  /* 0x0000008018207890 */ /* 0x000fe4000ff3e0ff */
[----:B------:R-:W-:Y:S02]  /*1d50*/  USEL UR9, URZ, 0x1, UP0 ;  /* 0x00000001ff097887 */ /* 0x000fe40008000000 */
[----:B------:R-:W-:Y:S02]  /*1d60*/  USEL UR13, UR13, URZ, UP0 ;  /* 0x000000ff0d0d7287 */ /* 0x000fe40008000000 */
[----:B------:R-:W-:Y:S02]  /*1d70*/  USHF.L.U32 UR18, UR23, 0x5, URZ ;  /* 0x0000000517127899 */ /* 0x000fe400080006ff */
[----:B------:R-:W-:Y:S01]  /*1d80*/  ULEA UR8, UR13, UR4, 0x3 ;  /* 0x000000040d087291 */ /* 0x000fe2000f8e18ff */
[----:B------:R-:W-:Y:S01]  /*1d90*/  LOP3.LUT R15, R15, UR9, RZ, 0x3c, !PT ;  /* 0x000000090f0f7c12 */ /* 0x000fe2000f8e3cff */
[----:B------:R-:W-:Y:S02]  /*1da0*/  UIADD3 UR16, UPT, UPT, UR16, 0x3600, URZ ;  /* 0x0000360010107890 */ /* 0x000fe4000fffe0ff */
[----:B------:R-:W-:Y:S01]  /*1db0*/  UIADD3.X UR33, UPT, UPT, URZ, UR25, URZ, UP1, !UPT ;  /* 0x00000019ff217290 */ /* 0x000fe20008ffe4ff */
[----:B-1----:R-:W-:Y:S01]  /*1dc0*/  SHF.L.U32 R2, R15, 0x1f, RZ ;  /* 0x0000001f0f027819 */ /* 0x002fe200000006ff */
[----:B------:R-:W-:Y:S02]  /*1dd0*/  UIMAD UR5, UR6, 0x1800, UR4 ;  /* 0x00001800060578a4 */ /* 0x000fe4000f8e0204 */
[----:B------:R-:W-:Y:S01]  /*1de0*/  UIADD3 UR30, UP0, UPT, UR24, 0x180, URZ ;  /* 0x00000180181e7890 */ /* 0x000fe2000ff1e0ff */
[----:B------:R1:W1:Y:S01]  /*1df0*/  SYNCS.PHASECHK.TRANS64.TRYWAIT P0, [UR8+0xa8], R2 ;  /* 0x0000a802ff0075a7 */ /* 0x0002620008001108 */
[----:B------:R-:W-:Y:S01]  /*1e00*/  UIADD3 UR8, UPT, UPT, UR5, 0x18600, URZ ;  /* 0x0001860005087890 */ /* 0x000fe2000fffe0ff */
[----:B------:R-:W-:Y:S01]  /*1e10*/  UMOV UR28, 0x0 ;  /* 0x00000000001c7882 */ /* 0x000fe20000000000 */
[----:B------:R-:W-:Y:S01]  /*1e20*/  UMOV UR29, 0x10000000 ;  /* 0x10000000001d7882 */ /* 0x000fe20000000000 */
[----:B------:R-:W-:Y:S01]  /*1e30*/  UMOV UR19, UR35 ;  /* 0x0000002300137c82 */ /* 0x000fe20008000000 */
[----:B------:R-:W-:Y:S01]  /*1e40*/  UMOV UR20, UR36 ;  /* 0x0000002400147c82 */ /* 0x000fe20008000000 */
[----:B------:R-:W-:Y:S01]  /*1e50*/  UIADD3.X UR31, UPT, UPT, URZ, UR25, URZ, UP0, !UPT ;  /* 0x00000019ff1f7290 */ /* 0x000fe200087fe4ff */
[----:B------:R1:W-:Y:S01]  /*1e60*/  UTMALDG.3D [UR16], [UR32], desc[UR28] ;  /* 0x00001c10200075b4 */ /* 0x0003e20008011000 */
[----:B------:R-:W-:Y:S01]  /*1e70*/  UIADD3 UR23, UPT, UPT, UR23, 0x1, URZ ;  /* 0x0000000117177890 */ /* 0x000fe2000fffe0ff */
[----:B------:R-:W-:Y:S01]  /*1e80*/  UMOV UR12, UR36 ;  /* 0x00000024000c7c82 */ /* 0x000fe20008000000 */
[----:B------:R-:W-:Y:S01]  /*1e90*/  UMOV UR9, UR17 ;  /* 0x0000001100097c82 */ /* 0x000fe20008000000 */
[----:B------:R-:W-:Y:S01]  /*1ea0*/  UMOV UR10, UR18 ;  /* 0x00000012000a7c82 */ /* 0x000fe20008000000 */
[----:B------:R-:W-:Y:S03]  /*1eb0*/  UISETP.NE.AND UP0, UPT, UR23, UR26, UPT ;  /* 0x0000001a1700728c */ /* 0x000fe6000bf05270 */
[----:B------:R1:W-:Y:S01]  /*1ec0*/  UTMALDG.3D [UR8], [UR30], desc[UR28] ;  /* 0x00001c081e0075b4 */ /* 0x0003e20008011000 */
[----:B------:R-:W-:Y:S05]  /*1ed0*/  UMOV UR6, UR13 ;  /* 0x0000000d00067c82 */ /* 0x000fea0008000000 */
[----:B------:R-:W-:Y:S05]  /*1ee0*/  BRA.U UP0, `(.L_x_32) ;  /* 0xfffffffd005c7547 */ /* 0x000fea000b83ffff */
.L_x_27:
[----:B-1----:R-:W-:Y:S01]  /*1ef0*/  LEA R2, R14, UR4, 0x3 ;  /* 0x000000040e027c11 */ /* 0x002fe2000f8e18ff */
[----:B------:R-:W-:Y:S01]  /*1f00*/  NOP ;  /* 0x0000000000007918 */ /* 0x000fe20000000000 */
[----:B--2---:R-:W-:Y:S02]  /*1f10*/  SHF.L.U32 R3, R12, 0x1f, RZ ;  /* 0x0000001f0c037819 */ /* 0x004fe400000006ff */
[----:B------:R-:W-:Y:S02]  /*1f20*/  LEA R4, R14, UR4, 0x4 ;  /* 0x000000040e047c11 */ /* 0x000fe4000f8e20ff */
[----:B------:R-:W1:Y:S02]  /*1f30*/  SYNCS.PHASECHK.TRANS64.TRYWAIT P0, [R2+URZ+0x190], R3 ;  /* 0x00019003020075a7 */ /* 0x000e6400080011ff */
[----:B-1----:R-:W-:Y:S05]  /*1f40*/  @!P0 BRA `(.L_x_33) ;  /* 0x0000006000408947 */ /* 0x002fea0003800000 */
.L_x_143:
[----:B------:R-:W2:Y:S01]  /*1f50*/  LDS.128 R4, [R4+0x220] ;  /* 0x0002200004047984 */ /* 0x000ea20000000c00 */
[----:B---3--:R-:W-:Y:S01]  /*1f60*/  ISETP.GE.AND P0, PT, R26, 0x1, PT ;  /* 0x000000011a00780c */ /* 0x008fe20003f06270 */
[----:B-1----:R-:W-:Y:S01]  /*1f70*/  VIADD R2, R2, 0x1a0 ;  /* 0x000001a002027836 */ /* 0x002fe20000000000 */
[----:B------:R-:W-:Y:S01]  /*1f80*/  @!PT LDS RZ, [RZ] ;  /* 0x00000000fffff984 */ /* 0x000fe20000000800 */
[----:B------:R-:W-:Y:S01]  /*1f90*/  @!PT LDS RZ, [RZ] ;  /* 0x00000000fffff984 */ /* 0x000fe20000000800 */
[----:B------:R-:W-:Y:S01]  /*1fa0*/  @!PT LDS RZ, [RZ] ;  /* 0x00000000fffff984 */ /* 0x000fe20000000800 */
[----:B------:R-:W-:Y:S01]  /*1fb0*/  @!PT LDS RZ, [RZ] ;  /* 0x00000000fffff984 */ /* 0x000fe20000000800 */
[----:B------:R1:W-:Y:S06]  /*1fc0*/  MEMBAR.ALL.CTA ;  /* 0x0000000000007992 */ /* 0x0003ec0000008000 */
[----:B-1----:R-:W1:Y:S01]  /*1fd0*/  FENCE.VIEW.ASYNC.S ;  /* 0x00000000000073c6 */ /* 0x002e620000000000 */
[----:B------:R-:W-:-:S04]  /*1fe0*/  PRMT R2, RZ, 0x654, R2 ;  /* 0x00000654ff027816 */ /* 0x000fc80000000002 */
[----:B-1----:R1:W-:Y:S01]  /*1ff0*/  SYNCS.ARRIVE.TRANS64.RED.A1T0 RZ, [R2+URZ], RZ ;  /* 0x000000ff02ff79a7 */ /* 0x0023e200081004ff */
[----:B--2---:R-:W-:-:S13]  /*2000*/  LOP3.LUT P2, RZ, R6, 0x1, RZ, 0xc0, !PT ;  /* 0x0000000106ff7812 */ /* 0x004fda000784c0ff */
[----:B------:R-:W-:Y:S01]  /*2010*/  @P2 SHF.R.U32.HI R3, RZ, 0x10, R5 ;  /* 0x00000010ff032819 */ /* 0x000fe20000011605 */
[----:B------:R-:W-:Y:S01]  /*2020*/  VOTEU.ANY UP0, P2 ;  /* 0x0000000000ff7886 */ /* 0x000fe20001000100 */
[----:B------:R-:W-:Y:S02]  /*2030*/  @P2 MOV R13, R4 ;  /* 0x00000004000d2202 */ /* 0x000fe40000000f00 */
[----:B------:R-:W-:Y:S02]  /*2040*/  @P2 R2UR.BROADCAST UR5, R3 ;  /* 0x00000000030522ca */ /* 0x000fe400008e0000 */
[----:B------:R-:W-:-:S11]  /*2050*/  @P2 LOP3.LUT R11, R5, 0xffff, RZ, 0xc0, !PT ;  /* 0x0000ffff050b2812 */ /* 0x000fd600078ec0ff */
[----:B------:R-:W-:Y:S01]  /*2060*/  @UP0 UMOV UR36, UR5 ;  /* 0x0000000500240c82 */ /* 0x000fe20008000000 */
[----:B-1----:R-:W-:Y:S05]  /*2070*/  @!P0 BRA `(.L_x_34) ;  /* 0x0000000000b88947 */ /* 0x002fea0003800000 */
[----:B------:R-:W4:Y:S01]  /*2080*/  LDC.64 R4, c[0x0][0xb18] ;  /* 0x0002c600ff047b82 */ /* 0x000f220000000a00 */
[----:B------:R-:W-:-:S07]  /*2090*/  ISETP.NE.AND P3, PT, R26, 0x1, PT ;  /* 0x000000011a00780c */ /* 0x000fce0003f65270 */
[----:B------:R-:W1:Y:S08]  /*20a0*/  LDC.64 R6, c[0x0][0xb10] ;  /* 0x0002c400ff067b82 */ /* 0x000e700000000a00 */
[----:B------:R-:W2:Y:S08]  /*20b0*/  LDC R16, c[0x0][0xb20] ;  /* 0x0002c800ff107b82 */ /* 0x000eb00000000800 */
[----:B------:R-:W3:Y:S01]  /*20c0*/  LDC R18, c[0x0][0xb0c] ;  /* 0x0002c300ff127b82 */ /* 0x000ee20000000800 */
[----:B----4-:R-:W-:Y:S01]  /*20d0*/  IMAD.HI.U32 R17, R0, R5, RZ ;  /* 0x0000000500117227 */ /* 0x010fe200078e00ff */
[----:B------:R-:W-:-:S03]  /*20e0*/  ISETP.NE.AND P0, PT, R4, 0x1, PT ;  /* 0x000000010400780c */ /* 0x000fc60003f05270 */
[----:B------:R-:W-:-:S03]  /*20f0*/  IMAD.HI.U32 R5, R11, R5, RZ ;  /* 0x000000050b057227 */ /* 0x000fc600078e00ff */
[----:B------:R-:W4:Y:S01]  /*2100*/  LDC.64 R2, c[0x0][0xb28] ;  /* 0x0002ca00ff027b82 */ /* 0x000f220000000a00 */
[----:B-1----:R-:W-:-:S04]  /*2110*/  IMAD.HI.U32 R20, R9, R6, RZ ;  /* 0x0000000609147227 */ /* 0x002fc800078e00ff */
[----:B------:R-:W-:Y:S01]  /*2120*/  IMAD.HI.U32 R22, R13, R6, RZ ;  /* 0x000000060d167227 */ /* 0x000fe200078e00ff */
[----:B------:R-:W-:Y:S02]  /*2130*/  SHF.R.U32.HI R20, RZ, R7, R20 ;  /* 0x00000007ff147219 */ /* 0x000fe40000011614 */
[-C--:B--2---:R-:W-:Y:S02]  /*2140*/  SHF.R.U32.HI R17, RZ, R16.reuse, R17 ;  /* 0x00000010ff117219 */ /* 0x084fe40000011611 */
[----:B------:R-:W-:Y:S02]  /*2150*/  SHF.R.U32.HI R16, RZ, R16, R5 ;  /* 0x00000010ff107219 */ /* 0x000fe40000011605 */
[----:B------:R-:W-:Y:S02]  /*2160*/  SEL R17, R0, R17, !P0 ;  /* 0x0000001100117207 */ /* 0x000fe40004000000 */
[----:B------:R-:W-:Y:S02]  /*2170*/  SHF.R.U32.HI R22, RZ, R7, R22 ;  /* 0x00000007ff167219 */ /* 0x000fe40000011616 */
[----:B---3--:R-:W-:-:S02]  /*2180*/  ISETP.NE.AND P1, PT, R18, 0x1, PT ;  /* 0x000000011200780c */ /* 0x008fc40003f25270 */
[----:B------:R-:W-:Y:S02]  /*2190*/  SEL R5, R11, R16, !P0 ;  /* 0x000000100b057207 */ /* 0x000fe40004000000 */
[----:B------:R-:W-:Y:S02]  /*21a0*/  SEL R19, R9, R20, !P1 ;  /* 0x0000001409137207 */ /* 0x000fe40004800000 */
[----:B------:R-:W-:Y:S01]  /*21b0*/  SEL R7, R13, R22, !P1 ;  /* 0x000000160d077207 */ /* 0x000fe20004800000 */
[----:B----4-:R-:W-:-:S04]  /*21c0*/  IMAD.HI.U32 R20, R17, R2, RZ ;  /* 0x0000000211147227 */ /* 0x010fc800078e00ff */
[----:B------:R-:W-:Y:S01]  /*21d0*/  IMAD.HI.U32 R6, R19, R2, RZ ;  /* 0x0000000213067227 */ /* 0x000fe200078e00ff */
[----:B------:R-:W-:-:S04]  /*21e0*/  @P3 SHF.R.U32.HI R17, RZ, R3, R20 ;  /* 0x00000003ff113219 */ /* 0x000fc80000011614 */
        /* <DEDUP_REMOVED lines=8> */
[----:B------:R-:W-:-:S04]  /*2270*/  @!P0 IMAD.HI.U32 R16, R7, R2, RZ ;  /* 0x0000000207108227 */ /* 0x000fc800078e00ff */
[----:B------:R-:W-:Y:S01]  /*2280*/  IMAD.MOV R2, RZ, RZ, -R6 ;  /* 0x000000ffff027224 */ /* 0x000fe200078e0a06 */
[----:B------:R-:W-:-:S03]  /*2290*/  @!P0 SHF.R.U32.HI R16, RZ, R3, R16 ;  /* 0x00000003ff108219 */ /* 0x000fc60000011610 */
[----:B------:R-:W-:Y:S01]  /*22a0*/  IMAD R2, R26, R2, R5 ;  /* 0x000000021a027224 */ /* 0x000fe200078e0205 */
[----:B------:R-:W-:Y:S02]  /*22b0*/  @!P0 SEL R3, R7, R16, !P3 ;  /* 0x0000001007038207 */ /* 0x000fe40005800000 */
[----:B------:R-:W-:-:S03]  /*22c0*/  IADD3 R16, PT, PT, -R5, RZ, RZ ;  /* 0x000000ff05107210 */ /* 0x000fc60007ffe1ff */
[--C-:B------:R-:W-:Y:S02]  /*22d0*/  @!P0 IMAD.IADD R6, R6, 0x1, -R3.reuse ;  /* 0x0000000106068824 */ /* 0x100fe400078e0a03 */
[----:B------:R-:W-:Y:S01]  /*22e0*/  @!P0 IMAD R3, R2, R19, R3 ;  /* 0x0000001302038224 */ /* 0x000fe200078e0203 */
[----:B------:R-:W-:Y:S01]  /*22f0*/  IADD3 R2, PT, PT, -R7, RZ, RZ ;  /* 0x000000ff07027210 */ /* 0x000fe20007ffe1ff */
[----:B------:R-:W-:Y:S02]  /*2300*/  @!P0 IMAD R5, R26, R6, R7 ;  /* 0x000000061a058224 */ /* 0x000fe400078e0207 */
[----:B------:R-:W-:Y:S02]  /*2310*/  IMAD R11, R4, R16, R11 ;  /* 0x00000010040b7224 */ /* 0x000fe400078e020b */
[----:B------:R-:W-:Y:S02]  /*2320*/  @!P0 IMAD.MOV.U32 R7, RZ, RZ, R3 ;  /* 0x000000ffff078224 */ /* 0x000fe400078e0003 */
[----:B------:R-:W-:-:S02]  /*2330*/  IMAD R2, R18, R2, R13 ;  /* 0x0000000212027224 */ /* 0x000fc400078e020d */
[----:B------:R-:W-:Y:S02]  /*2340*/  IMAD R11, R5, R4, R11 ;  /* 0x00000004050b7224 */ /* 0x000fe400078e020b */
[----:B------:R-:W-:Y:S02]  /*2350*/  IMAD R13, R7, R18, R2 ;  /* 0x00000012070d7224 */ /* 0x000fe400078e0202 */
.L_x_34:
[----:B------:R-:W1:Y:S02]  /*2360*/  LDCU UR5, c[0x0][0xb30] ;  /* 0x00016600ff0577ac */ /* 0x000e640008000800 */
[----:B-1----:R-:W-:-:S09]  /*2370*/  UISETP.NE.AND UP0, UPT, UR5, 0x1, UPT ;  /* 0x000000010500788c */ /* 0x002fd2000bf05270 */
[----:B------:R-:W-:Y:S05]  /*2380*/  BRA.U UP0, `(.L_x_35) ;  /* 0x0000000100407547 */ /* 0x000fea000b800000 */
[----:B------:R-:W1:Y:S08]  /*2390*/  LDC.64 R4, c[0x0][0xb10] ;  /* 0x0002c400ff047b82 */ /* 0x000e700000000a00 */
[----:B------:R-:W2:Y:S08]  /*23a0*/  LDC.64 R2, c[0x0][0xb18] ;  /* 0x0002c600ff027b82 */ /* 0x000eb00000000a00 */
[----:B------:R-:W3:Y:S08]  /*23b0*/  LDC R6, c[0x0][0xb20] ;  /* 0x0002c800ff067b82 */ /* 0x000ef00000000800 */
[----:B------:R-:W4:Y:S01]  /*23c0*/  LDC R16, c[0x0][0xb0c] ;  /* 0x0002c300ff107b82 */ /* 0x000f220000000800 */
[----:B-1----:R-:W-:-:S05]  /*23d0*/  IMAD.HI.U32 R4, R13, R4, RZ ;  /* 0x000000040d047227 */ /* 0x002fca00078e00ff */
[----:B------:R-:W-:Y:S01]  /*23e0*/  SHF.R.U32.HI R4, RZ, R5, R4 ;  /* 0x00000005ff047219 */ /* 0x000fe20000011604 */
[----:B--2---:R-:W-:Y:S01]  /*23f0*/  IMAD.HI.U32 R3, R11, R3, RZ ;  /* 0x000000030b037227 */ /* 0x004fe200078e00ff */
[----:B------:R-:W-:-:S04]  /*2400*/  ISETP.NE.AND P0, PT, R2, 0x1, PT ;  /* 0x000000010200780c */ /* 0x000fc80003f05270 */
[----:B---3--:R-:W-:-:S04]  /*2410*/  SHF.R.U32.HI R6, RZ, R6, R3 ;  /* 0x00000006ff067219 */ /* 0x008fc80000011603 */
[----:B------:R-:W-:Y:S02]  /*2420*/  SEL R3, R11, R6, !P0 ;  /* 0x000000060b037207 */ /* 0x000fe40004000000 */
[----:B----4-:R-:W-:-:S04]  /*2430*/  ISETP.NE.AND P1, PT, R16, 0x1, PT ;  /* 0x000000011000780c */ /* 0x010fc80003f25270 */
[----:B------:R-:W-:-:S05]  /*2440*/  SEL R4, R13, R4, !P1 ;  /* 0x000000040d047207 */ /* 0x000fca0004800000 */
[----:B------:R-:W-:Y:S02]  /*2450*/  IMAD.IADD R5, R3, 0x1, -R4 ;  /* 0x0000000103057824 */ /* 0x000fe400078e0a04 */
[----:B------:R-:W-:Y:S02]  /*2460*/  IMAD.IADD R3, R4, 0x1, -R3 ;  /* 0x0000000104037824 */ /* 0x000fe400078e0a03 */
[----:B------:R-:W-:Y:S02]  /*2470*/  IMAD R13, R5, R16, R13 ;  /* 0x00000010050d7224 */ /* 0x000fe400078e020d */
[----:B------:R-:W-:-:S07]  /*2480*/  IMAD R11, R3, R2, R11 ;  /* 0x00000002030b7224 */ /* 0x000fce00078e020b */
.L_x_35:
[----:B------:R-:W-:Y:S01]  /*2490*/  VIADD R14, R14, 0x1 ;  /* 0x000000010e0e7836 */ /* 0x000fe20000000000 */
[----:B------:R-:W-:Y:S01]  /*24a0*/  PLOP3.LUT P1, PT, PT, PT, PT, 0x80, 0x8 ;  /* 0x000000000008781c */ /* 0x000fe20003f2f070 */
[----:B------:R-:W-:Y:S02]  /*24b0*/  IMAD.IADD R21, R13, 0x1, R60 ;  /* 0x000000010d157824 */ /* 0x000fe400078e023c */
[----:B------:R-:W-:Y:S01]  /*24c0*/  IMAD.IADD R20, R11, 0x1, R58 ;  /* 0x000000010b147824 */ /* 0x000fe200078e023a */
[----:B------:R-:W-:-:S04]  /*24d0*/  ISETP.NE.AND P0, PT, R14, 0x2, PT ;  /* 0x000000020e00780c */ /* 0x000fc80003f05270 */
[----:B------:R-:W-:Y:S02]  /*24e0*/  SEL R3, RZ, 0x1, P0 ;  /* 0x00000001ff037807 */ /* 0x000fe40000000000 */
[----:B------:R-:W-:Y:S02]  /*24f0*/  SEL R14, R14, RZ, P0 ;  /* 0x000000ff0e0e7207 */ /* 0x000fe40000000000 */
[----:B------:R-:W-:Y:S01]  /*2500*/  LOP3.LUT R12, R12, R3, RZ, 0x3c, !PT ;  /* 0x000000030c0c7212 */ /* 0x000fe200078e3cff */
[----:B------:R-:W-:Y:S06]  /*2510*/  @P2 BRA `(.L_x_36) ;  /* 0xfffffff000982947 */ /* 0x000fec000383ffff */
[----:B------:R-:W-:Y:S01]  /*2520*/  UIADD3 UR4, UPT, UPT, UR4, 0xa8, URZ ;  /* 0x000000a804047890 */ /* 0x000fe2000fffe0ff */
[----:B------:R-:W-:-:S03]  /*2530*/  SHF.L.U32 R3, R15, 0x1f, RZ ;  /* 0x0000001f0f037819 */ /* 0x000fc600000006ff */
[----:B------:R-:W-:-:S09]  /*2540*/  ULEA UR5, UR13, UR4, 0x3 ;  /* 0x000000040d057291 */ /* 0x000fd2000f8e18ff */
[----:B------:R-:W1:Y:S02]  /*2550*/  SYNCS.PHASECHK.TRANS64.TRYWAIT P0, [UR5], R3 ;  /* 0x00000003ff0075a7 */ /* 0x000e640008001105 */
[----:B-1----:R-:W-:Y:S05]  /*2560*/  @!P0 BRA `(.L_x_37) ;  /* 0x0000005800cc8947 */ /* 0x002fea0003800000 */
.L_x_145:
[----:B------:R-:W-:-:S04]  /*2570*/  UIADD3 UR6, UPT, UPT, UR13, 0x1, URZ ;  /* 0x000000010d067890 */ /* 0x000fc8000fffe0ff */
[----:B------:R-:W-:-:S04]  /*2580*/  UISETP.NE.AND UP0, UPT, UR6, 0x15, UPT ;  /* 0x000000150600788c */ /* 0x000fc8000bf05270 */
[----:B------:R-:W-:Y:S02]  /*2590*/  USEL UR7, URZ, 0x1, UP0 ;  /* 0x00000001ff077887 */ /* 0x000fe40008000000 */
[----:B------:R-:W-:-:S04]  /*25a0*/  USEL UR6, UR6, URZ, UP0 ;  /* 0x000000ff06067287 */ /* 0x000fc80008000000 */
[----:B------:R-:W-:Y:S01]  /*25b0*/  ULEA UR5, UR6, UR4, 0x3 ;  /* 0x0000000406057291 */ /* 0x000fe2000f8e18ff */
[----:B------:R-:W-:-:S04]  /*25c0*/  LOP3.LUT R2, R15, UR7, RZ, 0x3c, !PT ;  /* 0x000000070f027c12 */ /* 0x000fc8000f8e3cff */
[----:B-1----:R-:W-:-:S04]  /*25d0*/  SHF.L.U32 R3, R2, 0x1f, RZ ;  /* 0x0000001f02037819 */ /* 0x002fc800000006ff */
[----:B------:R-:W1:Y:S02]  /*25e0*/  SYNCS.PHASECHK.TRANS64.TRYWAIT P0, [UR5], R3 ;  /* 0x00000003ff0075a7 */ /* 0x000e640008001105 */
[----:B-1----:R-:W-:Y:S05]  /*25f0*/  @!P0 BRA `(.L_x_38) ;  /* 0x0000005800c08947 */ /* 0x002fea0003800000 */
.L_x_147:
        /* <DEDUP_REMOVED lines=9> */
.L_x_149:
        /* <DEDUP_REMOVED lines=9> */
.L_x_151:
        /* <DEDUP_REMOVED lines=9> */
.L_x_153:
        /* <DEDUP_REMOVED lines=9> */
.L_x_155:
        /* <DEDUP_REMOVED lines=9> */
.L_x_157:
        /* <DEDUP_REMOVED lines=9> */
.L_x_159:
        /* <DEDUP_REMOVED lines=9> */
.L_x_161:
        /* <DEDUP_REMOVED lines=9> */
.L_x_163:
        /* <DEDUP_REMOVED lines=9> */
.L_x_165:
        /* <DEDUP_REMOVED lines=9> */
.L_x_167:
        /* <DEDUP_REMOVED lines=9> */
.L_x_169:
        /* <DEDUP_REMOVED lines=9> */
.L_x_171:
        /* <DEDUP_REMOVED lines=9> */
.L_x_173:
        /* <DEDUP_REMOVED lines=9> */
.L_x_175:
        /* <DEDUP_REMOVED lines=9> */
.L_x_177:
        /* <DEDUP_REMOVED lines=9> */
.L_x_179:
        /* <DEDUP_REMOVED lines=9> */
.L_x_181:
        /* <DEDUP_REMOVED lines=9> */
.L_x_183:
[----:B------:R-:W-:-:S04]  /*3020*/  UIADD3 UR6, UPT, UPT, UR6, 0x1, URZ ;  /* 0x0000000106067890 */ /* 0x000fc8000fffe0ff */
[----:B------:R-:W-:-:S04]  /*3030*/  UISETP.NE.AND UP0, UPT, UR6, 0x15, UPT ;  /* 0x000000150600788c */ /* 0x000fc8000bf05270 */
[----:B------:R-:W-:Y:S02]  /*3040*/  USEL UR5, URZ, 0x1, UP0 ;  /* 0x00000001ff057887 */ /* 0x000fe40008000000 */
[----:B------:R-:W-:-:S04]  /*3050*/  USEL UR6, UR6, URZ, UP0 ;  /* 0x000000ff06067287 */ /* 0x000fc80008000000 */
[----:B------:R-:W-:Y:S01]  /*3060*/  ULEA UR6, UR6, UR4, 0x3 ;  /* 0x0000000406067291 */ /* 0x000fe2000f8e18ff */
[----:B-1----:R-:W-:-:S04]  /*3070*/  LOP3.LUT R3, R2, UR5, RZ, 0x3c, !PT ;  /* 0x0000000502037c12 */ /* 0x002fc8000f8e3cff */
[----:B------:R-:W-:Y:S01]  /*3080*/  SHF.L.U32 R3, R3, 0x1f, RZ ;  /* 0x0000001f03037819 */ /* 0x000fe200000006ff */
[----:B----4-:R-:W-:-:S07]  /*3090*/  IMAD.U32 R0, RZ, RZ, UR6 ;  /* 0x00000006ff007e24 */ /* 0x010fce000f8e00ff */
.L_x_57:
[----:B-1----:R1:W2:Y:S02]  /*30a0*/  SYNCS.PHASECHK.TRANS64.TRYWAIT P0, [R0+URZ], R3 ;  /* 0x00000003000075a7 */ /* 0x0022a400080011ff */
[----:B--2---:R-:W-:Y:S05]  /*30b0*/  @!P0 NANOSLEEP.SYNCS 0x989680 ;  /* 0x009896800000895d */ /* 0x004fea0003900000 */
[----:B------:R-:W2:Y:S02]  /*30c0*/  @!P0 SYNCS.PHASECHK.TRANS64 P0, [R0+URZ], R3 ;  /* 0x00000003000085a7 */ /* 0x000ea400080010ff */
[----:B--2---:R-:W-:Y:S05]  /*30d0*/  @P0 EXIT ;  /* 0x000000000000094d */ /* 0x004fea0003800000 */
[----:B------:R-:W-:Y:S05]  /*30e0*/  BRA `(.L_x_57) ;  /* 0xfffffffc00ec7947 */ /* 0x000fea000383ffff */
.L_x_18:
[----:B------:R-:W-:-:S04]  /*30f0*/  UISETP.NE.AND UP1, UPT, UR37, URZ, UPT ;  /* 0x000000ff2500728c */ /* 0x000fc8000bf25270 */
[----:B------:R-:W-:-:S09]  /*3100*/  UISETP.NE.OR UP1, UPT, UR8, 0x1, UP1 ;  /* 0x000000010800788c */ /* 0x000fd20008f25670 */
[----:B------:R-:W-:Y:S05]  /*3110*/  BRA.U UP1, `(.L_x_58) ;  /* 0x0000000501487547 */ /* 0x000fea000b800000 */
[----:B------:R-:W-:Y:S01]  /*3120*/  ISETP.NE.AND P2, PT, R2, RZ, PT ;  /* 0x000000ff0200720c */ /* 0x000fe20003f45270 */
[----:B------:R-:W-:Y:S01]  /*3130*/  IMAD.MOV.U32 R12, RZ, RZ, 0x1 ;  /* 0x00000001ff0c7424 */ /* 0x000fe200078e00ff */
[----:B------:R-:W-:Y:S02]  /*3140*/  CS2R R10, SRZ ;  /* 0x00000000000a7805 */ /* 0x000fe4000001ff00 */
[----:B------:R-:W-:Y:S01]  /*3150*/  CS2R R8, SRZ ;  /* 0x0000000000087805 */ /* 0x000fe2000001ff00 */
[----:B------:R-:W-:Y:S01]  /*3160*/  UMOV UR4, 0x400 ;  /* 0x0000040000047882 */ /* 0x000fe20000000000 */
[----:B------:R-:W-:Y:S01]  /*3170*/  UMOV UR6, URZ ;  /* 0x000000ff00067c82 */ /* 0x000fe20008000000 */
[----:B------:R-:W-:-:S12]  /*3180*/  ULEA UR37, UR37, UR4, 0x18 ;  /* 0x0000000425257291 */ /* 0x000fd8000f8ec0ff */
.L_x_62:
[----:B------:R-:W-:Y:S02]  /*3190*/  LEA R0, R8, UR37, 0x3 ;  /* 0x0000002508007c11 */ /* 0x000fe4000f8e18ff */
[----:B------:R-:W-:-:S03]  /*31a0*/  SHF.L.U32 R5, R9, 0x1f, RZ ;  /* 0x0000001f09057819 */ /* 0x000fc600000006ff */
[----:B------:R-:W-:Y:S01]  /*31b0*/  VIADD R4, R0, 0x200 ;  /* 0x0000020000047836 */ /* 0x000fe20000000000 */
[----:B------:R-:W1:Y:S02]  /*31c0*/  SYNCS.PHASECHK.TRANS64.TRYWAIT P0, [R0+URZ+0x1f0], R5 ;  /* 0x0001f005000075a7 */ /* 0x000e6400080011ff */
[----:B-1----:R-:W-:Y:S05]  /*31d0*/  @!P0 BRA `(.L_x_59) ;  /* 0x0000005400908947 */ /* 0x002fea0003800000 */
.L_x_184:
[----:B------:R-:W-:Y:S01]  /*31e0*/  ULEA UR5, UR6, UR37, 0x3 ;  /* 0x0000002506057291 */ /* 0x000fe2000f8e18ff */
[----:B------:R-:W-:Y:S02]  /*31f0*/  PRMT R4, RZ, 0x654, R4 ;  /* 0x00000654ff047816 */ /* 0x000fe40000000004 */
[----:B-1----:R-:W-:Y:S01]  /*3200*/  SHF.L.U32 R5, R12, 0x1f, RZ ;  /* 0x0000001f0c057819 */ /* 0x002fe200000006ff */
[----:B------:R-:W-:Y:S01]  /*3210*/  UIADD3 UR4, UPT, UPT, UR5, 0x190, URZ ;  /* 0x0000019005047890 */ /* 0x000fe2000fffe0ff */
[----:B------:R1:W-:Y:S05]  /*3220*/  SYNCS.ARRIVE.TRANS64.RED.A1T0 RZ, [R4+URZ], RZ ;  /* 0x000000ff04ff79a7 */ /* 0x0003ea00081004ff */
[----:B------:R-:W-:Y:S01]  /*3230*/  IMAD.U32 R7, RZ, RZ, UR4 ;  /* 0x00000004ff077e24 */ /* 0x000fe2000f8e00ff */
[----:B------:R-:W2:Y:S04]  /*3240*/  SYNCS.PHASECHK.TRANS64.TRYWAIT P0, [UR5+0x1a0], R5 ;  /* 0x0001a005ff0075a7 */ /* 0x000ea80008001105 */
[----:B------:R-:W-:Y:S01]  /*3250*/  PRMT R6, R2, 0x654, R7 ;  /* 0x0000065402067816 */ /* 0x000fe20000000007 */
[----:B-1----:R-:W-:Y:S01]  /*3260*/  @!P2 IMAD.MOV.U32 R4, RZ, RZ, 0x10 ;  /* 0x00000010ff04a424 */ /* 0x002fe200078e00ff */
[----:B--2---:R-:W-:Y:S06]  /*3270*/  @!P0 BRA `(.L_x_60) ;  /* 0x00000054007c8947 */ /* 0x004fec0003800000 */
.L_x_186:
[----:B------:R-:W-:Y:S01]  /*3280*/  ULEA UR4, UR6, UR37, 0x4 ;  /* 0x0000002506047291 */ /* 0x000fe2000f8e20ff */
[----:B------:R-:W-:Y:S01]  /*3290*/  SEL R3, R6, R3, !P2 ;  /* 0x0000000306037207 */ /* 0x000fe20005000000 */
[----:B------:R-:W-:Y:S01]  /*32a0*/  UIADD3 UR5, UPT, UPT, UR5, 0x190, URZ ;  /* 0x0000019005057890 */ /* 0x000fe2000fffe0ff */
[----:B-1----:R-:W-:Y:S01]  /*32b0*/  LEA R0, R11, UR37, 0x3 ;  /* 0x000000250b007c11 */ /* 0x002fe2000f8e18ff */
[----:B------:R-:W-:Y:S01]  /*32c0*/  UIADD3 UR4, UPT, UPT, UR4, 0x220, URZ ;  /* 0x0000022004047890 */ /* 0x000fe2000fffe0ff */
[----:B------:R-:W-:Y:S01]  /*32d0*/  SHF.L.U32 R5, R10, 0x1f, RZ ;  /* 0x0000001f0a057819 */ /* 0x000fe200000006ff */
[----:B------:R1:W-:Y:S01]  /*32e0*/  @!P2 SYNCS.ARRIVE.TRANS64.RED RZ, [R3+URZ], R4 ;  /* 0x0000000403ffa9a7 */ /* 0x0003e200080004ff */
[----:B------:R-:W-:Y:S01]  /*32f0*/  UIADD3 UR6, UPT, UPT, UR6, 0x1, URZ ;  /* 0x0000000106067890 */ /* 0x000fe2000fffe0ff */
[----:B------:R-:W-:-:S03]  /*3300*/  VIADD R8, R8, 0x1 ;  /* 0x0000000108087836 */ /* 0x000fc60000000000 */
[----:B------:R-:W-:Y:S02]  /*3310*/  UISETP.NE.AND UP0, UPT, UR6, 0x2, UPT ;  /* 0x000000020600788c */ /* 0x000fe4000bf05270 */
[----:B------:R-:W-:Y:S06]  /*3320*/  UGETNEXTWORKID.BROADCAST [UR4], [UR5] ;  /* 0x00000000040073ca */ /* 0x000fec0008000100 */
[----:B------:R-:W-:Y:S01]  /*3330*/  USEL UR4, URZ, 0x1, UP0 ;  /* 0x00000001ff047887 */ /* 0x000fe20008000000 */
[----:B------:R-:W-:Y:S01]  /*3340*/  ISETP.NE.AND P0, PT, R8, 0x2, PT ;  /* 0x000000020800780c */ /* 0x000fe20003f05270 */
[----:B------:R-:W-:Y:S01]  /*3350*/  USEL UR6, UR6, URZ, UP0 ;  /* 0x000000ff06067287 */ /* 0x000fe20008000000 */
[----:B------:R-:W2:Y:S03]  /*3360*/  SYNCS.PHASECHK.TRANS64.TRYWAIT P1, [R0+URZ+0x190], R5 ;  /* 0x00019005000075a7 */ /* 0x000ea600080211ff */
[----:B------:R-:W-:Y:S01]  /*3370*/  LOP3.LUT R12, R12, UR4, RZ, 0x3c, !PT ;  /* 0x000000040c0c7c12 */ /* 0x000fe2000f8e3cff */
[----:B-12---:R-:W-:Y:S07]  /*3380*/  @!P1 BRA `(.L_x_61) ;  /* 0x0000005400509947 */ /* 0x006fee0003800000 */
.L_x_187:
[C---:B------:R-:W-:Y:S01]  /*3390*/  LEA R4, R11.reuse, UR37, 0x4 ;  /* 0x000000250b047c11 */ /* 0x040fe2000f8e20ff */
[----:B-1----:R-:W-:Y:S01]  /*33a0*/  VIADD R0, R0, 0x1a0 ;  /* 0x000001a000007836 */ /* 0x002fe20000000000 */
[----:B------:R-:W-:Y:S01]  /*33b0*/  SEL R8, R8, RZ, P0 ;  /* 0x000000ff08087207 */ /* 0x000fe20000000000 */
[----:B------:R-:W-:-:S03]  /*33c0*/  VIADD R11, R11, 0x1 ;  /* 0x000000010b0b7836 */ /* 0x000fc60000000000 */
[----:B------:R-:W1:Y:S01]  /*33d0*/  LDS.128 R4, [R4+0x220] ;  /* 0x0002200004047984 */ /* 0x000e620000000c00 */
[----:B------:R-:W-:Y:S02]  /*33e0*/  PRMT R0, RZ, 0x654, R0 ;  /* 0x00000654ff007816 */ /* 0x000fe40000000000 */
[C---:B------:R-:W-:Y:S01]  /*33f0*/  ISETP.NE.AND P1, PT, R11.reuse, 0x2, PT ;  /* 0x000000020b00780c */ /* 0x040fe20003f25270 */
[----:B------:R-:W-:Y:S01]  /*3400*/  @!PT LDS RZ, [RZ] ;  /* 0x00000000fffff984 */ /* 0x000fe20000000800 */
[----:B------:R-:W-:Y:S01]  /*3410*/  @!PT LDS RZ, [RZ] ;  /* 0x00000000fffff984 */ /* 0x000fe20000000800 */
[----:B------:R-:W-:Y:S01]  /*3420*/  @!PT LDS RZ, [RZ] ;  /* 0x00000000fffff984 */ /* 0x000fe20000000800 */
[----:B------:R-:W-:Y:S01]  /*3430*/  @!PT LDS RZ, [RZ] ;  /* 0x00000000fffff984 */ /* 0x000fe20000000800 */
[----:B------:R2:W-:Y:S06]  /*3440*/  MEMBAR.ALL.CTA ;  /* 0x0000000000007992 */ /* 0x0005ec0000008000 */
[----:B--2---:R-:W2:Y:S01]  /*3450*/  FENCE.VIEW.ASYNC.S ;  /* 0x00000000000073c6 */ /* 0x004ea20000000000 */
[----:B------:R-:W-:Y:S01]  /*3460*/  SEL R11, R11, RZ, P1 ;  /* 0x000000ff0b0b7207 */ /* 0x000fe20000800000 */
[----:B--2---:R2:W-:Y:S01]  /*3470*/  SYNCS.ARRIVE.TRANS64.RED.A1T0 RZ, [R0+URZ], RZ ;  /* 0x000000ff00ff79a7 */ /* 0x0045e200081004ff */
[----:B-1----:R-:W-:-:S02]  /*3480*/  LOP3.LUT P3, RZ, R6, 0x1, RZ, 0xc0, !PT ;  /* 0x0000000106ff7812 */ /* 0x002fc4000786c0ff */
[----:B------:R-:W-:-:S04]  /*3490*/  SEL R5, RZ, 0x1, P1 ;  /* 0x00000001ff057807 */ /* 0x000fc80000800000 */
[----:B------:R-:W-:Y:S02]  /*34a0*/  LOP3.LUT R10, R10, R5, RZ, 0x3c, !PT ;  /* 0x000000050a0a7212 */ /* 0x000fe400078e3cff */
[----:B--2---:R-:W-:-:S04]  /*34b0*/  SEL R0, RZ, 0x1, P0 ;  /* 0x00000001ff007807 */ /* 0x004fc80000000000 */
[----:B------:R-:W-:Y:S01]  /*34c0*/  LOP3.LUT R9, R9, R0, RZ, 0x3c, !PT ;  /* 0x0000000009097212 */ /* 0x000fe200078e3cff */
[----:B------:R-:W-:Y:S06]  /*34d0*/  @P3 BRA `(.L_x_62) ;  /* 0xfffffffc002c3947 */ /* 0x000fec000383ffff */
[----:B------:R-:W-:Y:S01]  /*34e0*/  ULEA UR5, UR6, UR37, 0x3 ;  /* 0x0000002506057291 */ /* 0x000fe2000f8e18ff */
[----:B------:R-:W-:-:S08]  /*34f0*/  SHF.L.U32 R3, R12, 0x1f, RZ ;  /* 0x0000001f0c037819 */ /* 0x000fd000000006ff */
[----:B------:R-:W1:Y:S02]  /*3500*/  SYNCS.PHASECHK.TRANS64 P0, [UR5+0x1a0], R3 ;  /* 0x0001a003ff0075a7 */ /* 0x000e640008001005 */
[----:B-1----:R-:W-:Y:S05]  /*3510*/  @P0 BRA `(.L_x_63) ;  /* 0x0000000000080947 */ /* 0x002fea0003800000 */
[----:B------:R-:W1:Y:S02]  /*3520*/  SYNCS.PHASECHK.TRANS64.TRYWAIT P0, [UR5+0x1a0], R3 ;  /* 0x0001a003ff0075a7 */ /* 0x000e640008001105 */
[----:B-1----:R-:W-:Y:S05]  /*3530*/  @!P0 BRA `(.L_x_64) ;  /* 0x0000005000f88947 */ /* 0x002fea0003800000 */
.L_x_63:
[----:B------:R-:W-:-:S04]  /*3540*/  UIADD3 UR4, UPT, UPT, UR6, 0x1, URZ ;  /* 0x0000000106047890 */ /* 0x000fc8000fffe0ff */
[----:B------:R-:W-:-:S04]  /*3550*/  UISETP.NE.AND UP0, UPT, UR4, 0x2, UPT ;  /* 0x000000020400788c */ /* 0x000fc8000bf05270 */
[----:B------:R-:W-:Y:S02]  /*3560*/  USEL UR7, URZ, 0x1, UP0 ;  /* 0x00000001ff077887 */ /* 0x000fe40008000000 */
[----:B------:R-:W-:-:S04]  /*3570*/  USEL UR4, UR4, URZ, UP0 ;  /* 0x000000ff04047287 */ /* 0x000fc80008000000 */
[----:B------:R-:W-:Y:S01]  /*3580*/  ULEA UR4, UR4, UR37, 0x3 ;  /* 0x0000002504047291 */ /* 0x000fe2000f8e18ff */
[----:B-1----:R-:W-:-:S04]  /*3590*/  LOP3.LUT R3, R12, UR7, RZ, 0x3c, !PT ;  /* 0x000000070c037c12 */ /* 0x002fc8000f8e3cff */
[----:B------:R-:W-:-:S04]  /*35a0*/  SHF.L.U32 R0, R3, 0x1f, RZ ;  /* 0x0000001f03007819 */ /* 0x000fc800000006ff */
[----:B------:R-:W1:Y:S02]  /*35b0*/  SYNCS.PHASECHK.TRANS64 P0, [UR4+0x1a0], R0 ;  /* 0x0001a000ff0075a7 */ /* 0x000e640008001004 */
[----:B-1----:R-:W-:Y:S05]  /*35c0*/  @P0 EXIT ;  /* 0x000000000000094d */ /* 0x002fea0003800000 */
[----:B------:R-:W-:Y:S02]  /*35d0*/  SHF.L.U32 R3, R3, 0x1f, RZ ;  /* 0x0000001f03037819 */ /* 0x000fe400000006ff */
[----:B------:R-:W-:-:S07]  /*35e0*/  MOV R0, UR4 ;  /* 0x0000000400007c02 */ /* 0x000fce0008000f00 */
.L_x_65:
[----:B-1----:R1:W2:Y:S02]  /*35f0*/  SYNCS.PHASECHK.TRANS64.TRYWAIT P0, [R0+URZ+0x1a0], R3 ;  /* 0x0001a003000075a7 */ /* 0x0022a400080011ff */
[----:B--2---:R-:W-:Y:S05]  /*3600*/  @!P0 NANOSLEEP.SYNCS 0x989680 ;  /* 0x009896800000895d */ /* 0x004fea0003900000 */
[----:B------:R-:W2:Y:S02]  /*3610*/  @!P0 SYNCS.PHASECHK.TRANS64 P0, [R0+URZ+0x1a0], R3 ;  /* 0x0001a003000085a7 */ /* 0x000ea400080010ff */
[----:B--2---:R-:W-:Y:S05]  /*3620*/  @P0 EXIT ;  /* 0x000000000000094d */ /* 0x004fea0003800000 */
[----:B------:R-:W-:Y:S05]  /*3630*/  BRA `(.L_x_65) ;  /* 0xfffffffc00ec7947 */ /* 0x000fea000383ffff */
.L_x_58:
[----:B------:R-:W-:-:S09]  /*3640*/  UISETP.NE.AND UP1, UPT, UR8, URZ, UPT ;  /* 0x000000ff0800728c */ /* 0x000fd2000bf25270 */
[----:B------:R-:W-:Y:S05]  /*3650*/  BRA.U UP1, `(.L_x_66) ;  /* 0x0000000d01907547 */ /* 0x000fea000b800000 */
[----:B------:R-:W-:Y:S01]  /*3660*/  UMOV UR4, 0x40 ;  /* 0x0000004000047882 */ /* 0x000fe20000000000 */
[----:B------:R-:W-:Y:S01]  /*3670*/  NOP ;  /* 0x0000000000007918 */ /* 0x000fe20000000000 */
[----:B------:R-:W-:Y:S01]  /*3680*/  ULEA UR4, UR37, UR4, 0x18 ;  /* 0x0000000425047291 */ /* 0x000fe2000f8ec0ff */
[----:B------:R-:W-:Y:S02]  /*3690*/  UMOV UR5, 0x400 ;  /* 0x0000040000057882 */ /* 0x000fe40000000000 */
[----:B------:R-:W-:-:S06]  /*36a0*/  ULEA UR37, UR37, UR5, 0x18 ;  /* 0x0000000525257291 */ /* 0x000fcc000f8ec0ff */
[----:B------:R-:W1:Y:S02]  /*36b0*/  LDS.U8 R0, [UR4+0x1c] ;  /* 0x00001c04ff007984 */ /* 0x000e640008000000 */
[----:B-1----:R-:W-:-:S13]  /*36c0*/  ISETP.NE.AND P0, PT, R0, RZ, PT ;  /* 0x000000ff0000720c */ /* 0x002fda0003f05270 */
[----:B------:R-:W-:Y:S05]  /*36d0*/  @P0 BRA `(.L_x_67) ;  /* 0x0000000000580947 */ /* 0x000fea0003800000 */
[----:B------:R-:W-:-:S13]  /*36e0*/  ELECT P0, URZ, PT ;  /* 0x0000000000ff782f */ /* 0x000fda0003800000 */
[----:B------:R-:W-:Y:S05]  /*36f0*/  @!P0 BRA `(.L_x_68) ;  /* 0x0000000000608947 */ /* 0x000fea0003800000 */
[----:B------:R-:W-:Y:S01]  /*3700*/  UMOV UR5, 0x10 ;  /* 0x0000001000057882 */ /* 0x000fe20000000000 */
[----:B------:R-:W-:Y:S01]  /*3710*/  HFMA2 R0, -RZ, RZ, 0, 5.9604644775390625e-08 ;  /* 0x00000001ff007431 */ /* 0x000fe200000001ff */
[----:B------:R-:W-:-:S03]  /*3720*/  MOV R2, 0xffff ;  /* 0x0000ffff00027802 */ /* 0x000fc60000000f00 */
[----:B------:R-:W-:Y:S04]  /*3730*/  DEPBAR.LE SB1, 0x36 ;  /* 0x00009d800000791a */ /* 0x000fe80000000000 */
[----:B------:R-:W1:Y:S02]  /*3740*/  UTCATOMSWS.FIND_AND_SET.ALIGN UP0, UR5, UR5 ;  /* 0x00000005000575e3 */ /* 0x000e640008000800 */
[----:B-1----:R-:W-:Y:S01]  /*3750*/  MOV R3, UR5 ;  /* 0x0000000500037c02 */ /* 0x002fe20008000f00 */
[----:B------:R-:W-:Y:S06]  /*3760*/  BRA.U UP0, `(.L_x_69) ;  /* 0x0000000100187547 */ /* 0x000fec000b800000 */
.L_x_70:
[----:B------:R-:W-:Y:S05]  /*3770*/  NANOSLEEP 0x64 ;  /* 0x000000640000795d */ /* 0x000fea0003800000 */
[----:B------:R-:W-:-:S05]  /*3780*/  UMOV UR5, 0x10 ;  /* 0x0000001000057882 */ /* 0x000fca0000000000 */
[----:B------:R-:W-:Y:S04]  /*3790*/  DEPBAR.LE SB1, 0x36 ;  /* 0x00009d800000791a */ /* 0x000fe80000000000 */
[----:B------:R-:W1:Y:S02]  /*37a0*/  UTCATOMSWS.FIND_AND_SET.ALIGN UP0, UR5, UR5 ;  /* 0x00000005000575e3 */ /* 0x000e640008000800 */
[----:B-1----:R-:W-:Y:S01]  /*37b0*/  MOV R3, UR5 ;  /* 0x0000000500037c02 */ /* 0x002fe20008000f00 */
[----:B------:R-:W-:Y:S05]  /*37c0*/  BRA.U !UP0, `(.L_x_70) ;  /* 0xfffffffd08e87547 */ /* 0x000fea000b83ffff */
.L_x_69:
[-C--:B------:R-:W-:Y:S02]  /*37d0*/  SHF.L.U32 R2, R2, R3.reuse, RZ ;  /* 0x0000000302027219 */ /* 0x080fe400000006ff */
[----:B------:R-:W-:Y:S01]  /*37e0*/  SHF.L.U32 R0, R0, R3, RZ ;  /* 0x0000000300007219 */ /* 0x000fe200000006ff */
[----:B------:R-:W-:Y:S02]  /*37f0*/  IMAD.SHL.U32 R3, R3, 0x20, RZ ;  /* 0x0000002003037824 */ /* 0x000fe400078e00ff */
[----:B------:R1:W-:Y:S04]  /*3800*/  ATOMS.OR RZ, [UR4+0x14], R2 ;  /* 0x00001402ffff798c */ /* 0x0003e8000b000004 */
[----:B------:R1:W-:Y:S04]  /*3810*/  ATOMS.OR RZ, [UR4+0x18], R0 ;  /* 0x00001800ffff798c */ /* 0x0003e8000b000004 */
[----:B------:R1:W-:Y:S01]  /*3820*/  STS [UR37+0x240], R3 ;  /* 0x00024003ff007988 */ /* 0x0003e20008000825 */
[----:B------:R-:W-:Y:S05]  /*3830*/  BRA `(.L_x_68) ;  /* 0x0000000000107947 */ /* 0x000fea0003800000 */
.L_x_67:
[----:B------:R-:W-:Y:S02]  /*3840*/  MOV R0, 0xffffffff ;  /* 0xffffffff00007802 */ /* 0x000fe40000000f00 */
[----:B------:R-:W-:-:S03]  /*3850*/  MOV R2, 0x3880 ;  /* 0x0000388000027802 */ /* 0x000fc60000000f00 */
[----:B------:R1:W-:Y:S04]  /*3860*/  STS [UR37+0x240], R0 ;  /* 0x00024000ff007988 */ /* 0x0003e80008000825 */
[----:B-1-3-5:R-:W-:Y:S05]  /*3870*/  CALL.REL.NOINC `($__internal_1_$__cuda_sm10x_tcgen05_guardrail_trap_phase_invalid_during_alloc) ;  /* 0x0000005400fc7944 */ /* 0x02afea0003c00000 */
.L_x_68:
[----:B------:R-:W-:Y:S05]  /*3880*/  WARPSYNC.ALL ;  /* 0x0000000000007948 */ /* 0x000fea0003800000 */
[----:B------:R-:W2:Y:S01]  /*3890*/  S2UR UR9, SR_CgaCtaId ;  /* 0x00000000000979c3 */ /* 0x000ea20000008800 */
[----:B------:R-:W-:Y:S01]  /*38a0*/  UMOV UR4, 0x400 ;  /* 0x0000040000047882 */ /* 0x000fe20000000000 */
[----:B------:R-:W-:-:S06]  /*38b0*/  NOP ;  /* 0x0000000000007918 */ /* 0x000fcc0000000000 */
[----:B------:R-:W-:Y:S06]  /*38c0*/  BAR.ARV 0x6, 0xa0 ;  /* 0x0182800000007b1d */ /* 0x000fec0000002000 */
[----:B------:R-:W4:Y:S01]  /*38d0*/  LDCU UR5, c[0x0][0x38c] ;  /* 0x00007180ff0577ac */ /* 0x000f220008000800 */
[----:B------:R-:W-:Y:S01]  /*38e0*/  IMAD.MOV.U32 R11, RZ, RZ, 0x1 ;  /* 0x00000001ff0b7424 */ /* 0x000fe200078e00ff */
[----:B------:R-:W-:Y:S01]  /*38f0*/  CS2R R8, SRZ ;  /* 0x0000000000087805 */ /* 0x000fe2000001ff00 */
[----:B------:R-:W-:Y:S01]  /*3900*/  IMAD.MOV.U32 R10, RZ, RZ, RZ ;  /* 0x000000ffff0a7224 */ /* 0x000fe200078e00ff */
[----:B------:R-:W-:Y:S01]  /*3910*/  UMOV UR12, URZ ;  /* 0x000000ff000c7c82 */ /* 0x000fe20008000000 */
[----:B------:R-:W-:Y:S01]  /*3920*/  UMOV UR11, URZ ;  /* 0x000000ff000b7c82 */ /* 0x000fe20008000000 */
[----:B------:R-:W-:Y:S01]  /*3930*/  UMOV UR24, 0x0 ;  /* 0x0000000000187882 */ /* 0x000fe20000000000 */
[----:B------:R-:W-:Y:S01]  /*3940*/  UMOV UR25, 0x4180490 ;  /* 0x0418049000197882 */ /* 0x000fe20000000000 */
[----:B------:R-:W-:Y:S01]  /*3950*/  UMOV UR20, 0x0 ;  /* 0x0000000000147882 */ /* 0x000fe20000000000 */
[----:B------:R-:W-:Y:S01]  /*3960*/  UMOV UR21, 0x4180490 ;  /* 0x0418049000157882 */ /* 0x000fe20000000000 */
[----:B--2---:R-:W-:Y:S01]  /*3970*/  ULEA UR9, UR9, UR4, 0x18 ;  /* 0x0000000409097291 */ /* 0x004fe2000f8ec0ff */
[----:B------:R-:W2:Y:S03]  /*3980*/  LDCU UR4, c[0x0][0x38c] ;  /* 0x00007180ff0477ac */ /* 0x000ea60008000800 */
[----:B------:R-:W-:-:S02]  /*3990*/  UIADD3 UR10, UPT, UPT, UR9, 0x3600, URZ ;  /* 0x00003600090a7890 */ /* 0x000fc4000fffe0ff */
[----:B----4-:R-:W-:-:S03]  /*39a0*/  UISETP.GE.AND UP3, UPT, UR5, 0x1, UPT ;  /* 0x000000010500788c */ /* 0x010fc6000bf66270 */
[----:B-1----:R-:W1:Y:S01]  /*39b0*/  LDS R0, [UR9+0x240] ;  /* 0x00024009ff007984 */ /* 0x002e620008000800 */
[----:B------:R-:W-:-:S04]  /*39c0*/  USHF.R.U32.HI UR10, URZ, 0x4, UR10 ;  /* 0x00000004ff0a7899 */ /* 0x000fc8000801160a */
[----:B------:R-:W-:-:S04]  /*39d0*/  ULOP3.LUT UR10, UR10, 0x3fff, URZ, 0xc0, !UPT ;  /* 0x00003fff0a0a7892 */ /* 0x000fc8000f8ec0ff */
[----:B------:R-:W-:Y:S02]  /*39e0*/  ULOP3.LUT UR10, UR10, 0x10000, URZ, 0xfc, !UPT ;  /* 0x000100000a0a7892 */ /* 0x000fe4000f8efcff */
[----:B--2---:R-:W-:-:S04]  /*39f0*/  UIADD3 UR4, UPT, UPT, UR4, 0x1f, URZ ;  /* 0x0000001f04047890 */ /* 0x004fc8000fffe0ff */
[----:B------:R-:W-:-:S04]  /*3a00*/  USHF.R.S32.HI UR8, URZ, 0x1f, UR4 ;  /* 0x0000001fff087899 */ /* 0x000fc80008011404 */
[----:B------:R-:W-:Y:S02]  /*3a10*/  ULEA.HI UR8, UR8, UR4, URZ, 0x5 ;  /* 0x0000000408087291 */ /* 0x000fe4000f8f28ff */
[----:B------:R-:W-:Y:S02]  /*3a20*/  UIADD3 UR4, UPT, UPT, UR9, 0x18600, URZ ;  /* 0x0001860009047890 */ /* 0x000fe4000fffe0ff */
[----:B------:R-:W-:Y:S02]  /*3a30*/  USHF.R.S32.HI UR8, URZ, 0x5, UR8 ;  /* 0x00000005ff087899 */ /* 0x000fe40008011408 */
[----:B------:R-:W-:Y:S02]  /*3a40*/  USHF.R.U32.HI UR4, URZ, 0x4, UR4 ;  /* 0x00000004ff047899 */ /* 0x000fe40008011604 */
[----:B------:R-:W-:Y:S02]  /*3a50*/  UISETP.LT.AND UP0, UPT, UR8, 0x1, UPT ;  /* 0x000000010800788c */ /* 0x000fe4000bf01270 */
[----:B------:R-:W-:-:S02]  /*3a60*/  ULOP3.LUT UR4, UR4, 0x3fff, URZ, 0xc0, !UPT ;  /* 0x00003fff04047892 */ /* 0x000fc4000f8ec0ff */
[----:B------:R-:W-:Y:S02]  /*3a70*/  USEL UR16, UR8, 0x1, !UP0 ;  /* 0x0000000108107887 */ /* 0x000fe4000c000000 */
[----:B------:R-:W-:Y:S02]  /*3a80*/  ULOP3.LUT UR4, UR4, 0x10000, URZ, 0xfc, !UPT ;  /* 0x0001000004047892 */ /* 0x000fe4000f8efcff */
[----:B------:R-:W-:Y:S01]  /*3a90*/  UIADD3 UR16, UPT, UPT, -UR16, URZ, URZ ;  /* 0x000000ff10107290 */ /* 0x000fe2000fffe1ff */
[----:B-1----:R-:W-:-:S15]  /*3aa0*/  R2UR UR13, R0 ;  /* 0x00000000000d72ca */ /* 0x002fde00000e0000 */
.L_x_77:
[----:B------:R-:W-:Y:S02]  /*3ab0*/  LEA R0, R10, UR9, 0x3 ;  /* 0x000000090a007c11 */ /* 0x000fe4000f8e18ff */
[----:B------:R-:W-:Y:S02]  /*3ac0*/  SHF.L.U32 R5, R9, 0x1f, RZ ;  /* 0x0000001f09057819 */ /* 0x000fe400000006ff */
[----:B------:R-:W-:Y:S01]  /*3ad0*/  PLOP3.LUT P0, PT, PT, PT, UP3, 0x80, 0x8 ;  /* 0x000000000008781c */ /* 0x000fe20003f0f038 */
[----:B------:R-:W-:Y:S01]  /*3ae0*/  VIADD R3, R0, 0x1a0 ;  /* 0x000001a000037836 */ /* 0x000fe20000000000 */
[----:B-1----:R-:W1:Y:S02]  /*3af0*/  SYNCS.PHASECHK.TRANS64.TRYWAIT P1, [R0+URZ+0x190], R5 ;  /* 0x00019005000075a7 */ /* 0x002e6400080211ff */
[----:B-1--4-:R-:W-:Y:S09]  /*3b00*/  @!P1 BRA `(.L_x_71) ;  /* 0x0000004c009c9947 */ /* 0x012ff20003800000 */
.L_x_189:
[----:B------:R-:W-:Y:S01]  /*3b10*/  LEA R4, R10, UR9, 0x4 ;  /* 0x000000090a047c11 */ /* 0x000fe2000f8e20ff */
[----:B------:R-:W-:Y:S01]  /*3b20*/  @UP3 ULEA UR5, UR11, UR9, 0x3 ;  /* 0x000000090b053291 */ /* 0x000fe2000f8e18ff */
[----:B------:R-:W-:Y:S01]  /*3b30*/  PLOP3.LUT P2, PT, PT, PT, PT, 0x80, 0x8 ;  /* 0x000000000008781c */ /* 0x000fe20003f4f070 */
[----:B------:R-:W-:Y:S01]  /*3b40*/  ULEA UR14, UR12, UR9, 0x3 ;  /* 0x000000090c0e7291 */ /* 0x000fe2000f8e18ff */
[----:B------:R-:W-:Y:S01]  /*3b50*/  PRMT R3, RZ, 0x654, R3 ;  /* 0x00000654ff037816 */ /* 0x000fe20000000003 */
[----:B------:R-:W-:Y:S01]  /*3b60*/  ULEA.HI UR15, UR12, UR12, URZ, 0x1 ;  /* 0x0000000c0c0f7291 */ /* 0x000fe2000f8f08ff */
[----:B-1----:R-:W1:Y:S01]  /*3b70*/  LDS.128 R4, [R4+0x220] ;  /* 0x0002200004047984 */ /* 0x002e620000000c00 */
[----:B------:R-:W-:Y:S02]  /*3b80*/  @P0 SHF.L.U32 R2, R8, 0x1f, RZ ;  /* 0x0000001f08020819 */ /* 0x000fe400000006ff */
[----:B------:R-:W-:Y:S01]  /*3b90*/  SHF.L.U32 R0, R11, 0x1f, RZ ;  /* 0x0000001f0b007819 */ /* 0x000fe200000006ff */
[----:B------:R-:W-:Y:S01]  /*3ba0*/  @!PT LDS RZ, [RZ] ;  /* 0x00000000fffff984 */ /* 0x000fe20000000800 */
[----:B------:R-:W-:Y:S01]  /*3bb0*/  @!PT LDS RZ, [RZ] ;  /* 0x00000000fffff984 */ /* 0x000fe20000000800 */
[----:B------:R-:W-:Y:S01]  /*3bc0*/  @!PT LDS RZ, [RZ] ;  /* 0x00000000fffff984 */ /* 0x000fe20000000800 */
[----:B------:R-:W-:Y:S01]  /*3bd0*/  @!PT LDS RZ, [RZ] ;  /* 0x00000000fffff984 */ /* 0x000fe20000000800 */
[----:B------:R2:W-:Y:S06]  /*3be0*/  MEMBAR.ALL.CTA ;  /* 0x0000000000007992 */ /* 0x0005ec0000008000 */
[----:B--2---:R-:W2:Y:S02]  /*3bf0*/  FENCE.VIEW.ASYNC.S ;  /* 0x00000000000073c6 */ /* 0x004ea40000000000 */
[----:B--2---:R2:W-:Y:S01]  /*3c00*/  SYNCS.ARRIVE.TRANS64.RED.A1T0 RZ, [R3+URZ], RZ ;  /* 0x000000ff03ff79a7 */ /* 0x0045e200081004ff */
[----:B------:R2:W4:Y:S01]  /*3c10*/  @P0 SYNCS.PHASECHK.TRANS64.TRYWAIT P2, [UR5], R2 ;  /* 0x00000002ff0005a7 */ /* 0x0005220008041105 */
[----:B------:R-:W-:-:S02]  /*3c20*/  ULOP3.LUT UR5, UR15, 0xffe, URZ, 0xc0, !UPT ;  /* 0x00000ffe0f057892 */ /* 0x000fc4000f8ec0ff */
[----:B------:R-:W-:Y:S01]  /*3c30*/  USHF.R.U32.HI UR15, URZ, 0x1, UR15 ;  /* 0x00000001ff0f7899 */ /* 0x000fe2000801160f */
[----:B-1----:R-:W-:Y:S01]  /*3c40*/  LOP3.LUT P1, RZ, R6, 0x1, RZ, 0xc0, !PT ;  /* 0x0000000106ff7812 */ /* 0x002fe2000782c0ff */
[----:B------:R-:W-:Y:S02]  /*3c50*/  UIADD3 UR5, UPT, UPT, -UR5, UR12, URZ ;  /* 0x0000000c05057290 */ /* 0x000fe4000fffe1ff */
[----:B------:R-:W-:-:S04]  /*3c60*/  UIMAD UR15, UR15, 0x60, UR13 ;  /* 0x000000600f0f78a4 */ /* 0x000fc8000f8e020d */
[----:B------:R-:W-:Y:S01]  /*3c70*/  ULEA UR15, UR5, UR15, 0x14 ;  /* 0x0000000f050f7291 */ /* 0x000fe2000f8ea0ff */
[----:B------:R-:W1:Y:S02]  /*3c80*/  SYNCS.PHASECHK.TRANS64.TRYWAIT P0, [UR14+0x1d0], R0 ;  /* 0x0001d000ff0075a7 */ /* 0x000e64000800110e */
[----:B-12-4-:R-:W-:Y:S09]  /*3c90*/  @!P0 BRA `(.L_x_72) ;  /* 0x0000004c004c8947 */ /* 0x016ff20003800000 */
.L_x_191:
[----:B------:R-:W-:Y:S01]  /*3ca0*/  IADD3 R10, PT, PT, R10, 0x1, RZ ;  /* 0x000000010a0a7810 */ /* 0x000fe20007ffe0ff */
[----:B------:R-:W-:Y:S06]  /*3cb0*/  BRA.U !UP3, `(.L_x_73) ;  /* 0x000000010b987547 */ /* 0x000fec000b800000 */
[----:B------:R-:W-:Y:S01]  /*3cc0*/  UPLOP3.LUT UP4, UPT, UPT, UPT, UPT, 0x40, 0x4 ;  /* 0x000000000004789c */ /* 0x000fe20003f8e870 */
[----:B------:R-:W-:Y:S01]  /*3cd0*/  UMOV UR18, UR16 ;  /* 0x0000001000127c82 */ /* 0x000fe20008000000 */
[----:B------:R-:W-:Y:S01]  /*3ce0*/  UMOV UR17, UR8 ;  /* 0x0000000800117c82 */ /* 0x000fe20008000000 */
[----:B------:R-:W-:-:S08]  /*3cf0*/  UMOV UR5, UR11 ;  /* 0x0000000b00057c82 */ /* 0x000fd00008000000 */
.L_x_76:
[----:B------:R-:W-:Y:S02]  /*3d00*/  UIADD3 UR18, UPT, UPT, UR18, 0x1, URZ ;  /* 0x0000000112127890 */ /* 0x000fe4000fffe0ff */
[----:B--2---:R-:W-:Y:S02]  /*3d10*/  ULEA UR7, UR5, UR9, 0x3 ;  /* 0x0000000905077291 */ /* 0x004fe4000f8e18ff */
[----:B------:R-:W-:Y:S01]  /*3d20*/  UISETP.NE.AND UP0, UPT, UR18, URZ, UPT ;  /* 0x000000ff1200728c */ /* 0x000fe2000bf05270 */
[----:B----4-:R-:W-:Y:S10]  /*3d30*/  @P2 BRA `(.L_x_74) ;  /* 0x00000000000c2947 */ /* 0x010ff40003800000 */
[----:B-1----:R-:W-:Y:S04]  /*3d40*/  SHF.L.U32 R3, R8, 0x1f, RZ ;  /* 0x0000001f08037819 */ /* 0x002fe800000006ff */
[----:B------:R-:W1:Y:S02]  /*3d50*/  SYNCS.PHASECHK.TRANS64.TRYWAIT P0, [UR7], R3 ;  /* 0x00000003ff0075a7 */ /* 0x000e640008001107 */
[----:B-1----:R-:W-:Y:S05]  /*3d60*/  @!P0 BRA `(.L_x_75) ;  /* 0x0000004c00308947 */ /* 0x002fea0003800000 */
.L_x_74:
[----:B------:R-:W-:Y:S01]  /*3d70*/  UISETP.NE.AND UP1, UPT, UR17, 0x1, UPT ;  /* 0x000000011100788c */ /* 0x000fe2000bf25270 */
[----:B------:R-:W-:Y:S01]  /*3d80*/  PLOP3.LUT P2, PT, PT, PT, PT, 0x80, 0x8 ;  /* 0x000000000008781c */ /* 0x000fe20003f4f070 */
[----:B------:R-:W-:Y:S02]  /*3d90*/  UIADD3 UR11, UPT, UPT, UR5, 0x1, URZ ;  /* 0x00000001050b7890 */ /* 0x000fe4000fffe0ff */
[----:B------:R-:W-:Y:S02]  /*3da0*/  UIMAD UR6, UR5, 0x180, UR4 ;  /* 0x00000180050678a4 */ /* 0x000fe4000f8e0204 */
[----:B------:R-:W-:Y:S01]  /*3db0*/  UISETP.NE.AND UP2, UPT, UR11, 0x15, UPT ;  /* 0x000000150b00788c */ /* 0x000fe2000bf45270 */
[----:B------:R-:W-:Y:S01]  /*3dc0*/  PLOP3.LUT P0, PT, PT, PT, UP1, 0x80, 0x8 ;  /* 0x000000000008781c */ /* 0x000fe20003f0f018 */
[----:B------:R-:W-:Y:S02]  /*3dd0*/  UIADD3 UR28, UPT, UPT, UR6, 0x2, URZ ;  /* 0x00000002061c7890 */ /* 0x000fe4000fffe0ff */
[----:B------:R-:W-:Y:S02]  /*3de0*/  USEL UR22, URZ, 0x1, UP2 ;  /* 0x00000001ff167887 */ /* 0x000fe40009000000 */
[----:B------:R-:W-:Y:S02]  /*3df0*/  USEL UR11, UR11, URZ, UP2 ;  /* 0x000000ff0b0b7287 */ /* 0x000fe40009000000 */
[----:B------:R-:W-:Y:S02]  /*3e00*/  UIADD3 UR17, UPT, UPT, UR17, -0x1, URZ ;  /* 0xffffffff11117890 */ /* 0x000fe4000fffe0ff */
[----:B------:R-:W-:Y:S01]  /*3e10*/  @UP1 ULEA UR19, UR11, UR9, 0x3 ;  /* 0x000000090b131291 */ /* 0x000fe2000f8e18ff */
[----:B------:R-:W-:Y:S01]  /*3e20*/  LOP3.LUT R8, R8, UR22, RZ, 0x3c, !PT ;  /* 0x0000001608087c12 */ /* 0x000fe2000f8e3cff */
[----:B------:R-:W-:Y:S01]  /*3e30*/  ULEA UR22, UR5, UR10, 0x8 ;  /* 0x0000000a05167291 */ /* 0x000fe2000f8e40ff */
[----:B------:R-:W-:Y:S02]  /*3e40*/  UMOV UR23, 0x80004020 ;  /* 0x8000402000177882 */ /* 0x000fe40000000000 */
[----:B-1----:R-:W-:Y:S01]  /*3e50*/  @P0 SHF.L.U32 R0, R8, 0x1f, RZ ;  /* 0x0000001f08000819 */ /* 0x002fe200000006ff */
[----:B------:R-:W-:Y:S01]  /*3e60*/  UIADD3 UR26, UPT, UPT, UR22, 0x2, URZ ;  /* 0x00000002161a7890 */ /* 0x000fe2000fffe0ff */
[----:B------:R-:W-:Y:S02]  /*3e70*/  UMOV UR29, 0x80004020 ;  /* 0x80004020001d7882 */ /* 0x000fe40000000000 */
[----:B------:R2:W4:Y:S01]  /*3e80*/  @P0 SYNCS.PHASECHK.TRANS64.TRYWAIT P2, [UR19], R0 ;  /* 0x00000000ff0005a7 */ /* 0x0005220008041113 */
[----:B------:R-:W-:Y:S01]  /*3e90*/  UIADD3 UR19, UPT, UPT, UR7, 0xa8, URZ ;  /* 0x000000a807137890 */ /* 0x000fe2000fffe0ff */
[----:B------:R-:W-:Y:S02]  /*3ea0*/  UMOV UR27, 0x80004020 ;  /* 0x80004020001b7882 */ /* 0x000fe40000000000 */
[----:B------:R-:W-:Y:S01]  /*3eb0*/  UMOV UR7, 0x80004020 ;  /* 0x8000402000077882 */ /* 0x000fe20000000000 */
[----:B------:R-:W-:Y:S01]  /*3ec0*/  UMOV UR5, UR11 ;  /* 0x0000000b00057c82 */ /* 0x000fe20008000000 */
[----:B------:R2:W-:Y:S01]  /*3ed0*/  UTCHMMA gdesc[UR22], gdesc[UR6], tmem[UR15], tmem[UR24], idesc[UR25], UP4 ;  /* 0x00ff1806160075ea */ /* 0x0005e2000a00000f */
[----:B------:R-:W-:Y:S01]  /*3ee0*/  UPLOP3.LUT UP4, UPT, UPT, UPT, UPT, 0x80, 0x8 ;  /* 0x000000000008789c */ /* 0x000fe20003f8f070 */
[----:B------:R2:W-:Y:S02]  /*3ef0*/  UTCHMMA gdesc[UR26], gdesc[UR28], tmem[UR15], tmem[UR20], idesc[UR21], UPT ;  /* 0x00ff141c1a0075ea */ /* 0x0005e4000b80000f */
[----:B------:R2:W-:Y:S01]  /*3f00*/  UTCBAR [UR19], URZ ;  /* 0x000000ff130073e9 */ /* 0x0005e200080000ff */
[----:B------:R-:W-:Y:S07]  /*3f10*/  BRA.U UP0, `(.L_x_76) ;  /* 0xfffffffd00787547 */ /* 0x000fee000b83ffff */
.L_x_73:
[----:B------:R-:W-:Y:S01]  /*3f20*/  UIADD3 UR12, UPT, UPT, UR12, 0x1, URZ ;  /* 0x000000010c0c7890 */ /* 0x000fe2000fffe0ff */
[C---:B------:R-:W-:Y:S01]  /*3f30*/  ISETP.NE.AND P0, PT, R10.reuse, 0x2, PT ;  /* 0x000000020a00780c */ /* 0x040fe20003f05270 */
[----:B------:R-:W-:Y:S02]  /*3f40*/  UIADD3 UR14, UPT, UPT, UR14, 0x1b0, URZ ;  /* 0x000001b00e0e7890 */ /* 0x000fe4000fffe0ff */
[----:B------:R-:W-:Y:S01]  /*3f50*/  UISETP.NE.AND UP0, UPT, UR12, 0x4, UPT ;  /* 0x000000040c00788c */ /* 0x000fe2000bf05270 */
[----:B-12---:R-:W-:Y:S02]  /*3f60*/  SEL R0, RZ, 0x1, P0 ;  /* 0x00000001ff007807 */ /* 0x006fe40000000000 */
[----:B------:R-:W-:Y:S01]  /*3f70*/  SEL R10, R10, RZ, P0 ;  /* 0x000000ff0a0a7207 */ /* 0x000fe20000000000 */
[----:B------:R-:W-:Y:S01]  /*3f80*/  USEL UR5, URZ, 0x1, UP0 ;  /* 0x00000001ff057887 */ /* 0x000fe20008000000 */
[----:B------:R-:W-:Y:S01]  /*3f90*/  LOP3.LUT R9, R9, R0, RZ, 0x3c, !PT ;  /* 0x0000000009097212 */ /* 0x000fe200078e3cff */
[----:B------:R-:W-:Y:S01]  /*3fa0*/  USEL UR12, UR12, URZ, UP0 ;  /* 0x000000ff0c0c7287 */ /* 0x000fe20008000000 */
[----:B------:R1:W-:Y:S03]  /*3fb0*/  UTCBAR [UR14], URZ ;  /* 0x000000ff0e0073e9 */ /* 0x0003e600080000ff */
[----:B------:R-:W-:Y:S01]  /*3fc0*/  LOP3.LUT R11, R11, UR5, RZ, 0x3c, !PT ;  /* 0x000000050b0b7c12 */ /* 0x000fe2000f8e3cff */
[----:B------:R-:W-:Y:S07]  /*3fd0*/  @P1 BRA `(.L_x_77) ;  /* 0xfffffff800b41947 */ /* 0x000fee000383ffff */
[----:B------:R-:W2:Y:S01]  /*3fe0*/  S2UR UR4, SR_CgaCtaId ;  /* 0x00000000000479c3 */ /* 0x000ea20000008800 */
[----:B------:R-:W-:Y:S01]  /*3ff0*/  ELECT P0, URZ, PT ;  /* 0x0000000000ff782f */ /* 0x000fe20003800000 */
[----:B------:R-:W-:Y:S01]  /*4000*/  IMAD.MOV.U32 R0, RZ, RZ, 0x1 ;  /* 0x00000001ff007424 */ /* 0x000fe200078e00ff */
[----:B------:R-:W-:Y:S01]  /*4010*/  UIADD3 UR9, UPT, UPT, UR9, 0x1d0, URZ ;  /* 0x000001d009097890 */ /* 0x000fe2000fffe0ff */
[----:B------:R-:W-:Y:S01]  /*4020*/  SHF.L.U32 R3, R11, 0x1f, RZ ;  /* 0x0000001f0b037819 */ /* 0x000fe200000006ff */
[----:B------:R-:W-:-:S03]  /*4030*/  UMOV UR5, 0x40 ;  /* 0x0000004000057882 */ /* 0x000fc60000000000 */
[----:B------:R-:W-:Y:S01]  /*4040*/  UVIRTCOUNT.DEALLOC.SMPOOL 0x80 ;  /* 0x000000800000784c */ /* 0x000fe20000000000 */
[----:B--2---:R-:W-:Y:S02]  /*4050*/  ULEA UR4, UR4, UR5, 0x18 ;  /* 0x0000000504047291 */ /* 0x004fe4000f8ec0ff */
[----:B------:R-:W-:-:S07]  /*4060*/  ULEA UR5, UR12, UR9, 0x3 ;  /* 0x000000090c057291 */ /* 0x000fce000f8e18ff */
[----:B------:R2:W-:Y:S02]  /*4070*/  @P0 STS.U8 [UR4+0x1c], R0 ;  /* 0x00001c00ff000988 */ /* 0x0005e40008000004 */
[----:B------:R-:W3:Y:S02]  /*4080*/  SYNCS.PHASECHK.TRANS64.TRYWAIT P0, [UR5], R3 ;  /* 0x00000003ff0075a7 */ /* 0x000ee40008001105 */
[----:B--23--:R-:W-:Y:S05]  /*4090*/  @!P0 BRA `(.L_x_78) ;  /* 0x00000048007c8947 */ /* 0x00cfea0003800000 */
.L_x_194:
[----:B------:R-:W-:-:S04]  /*40a0*/  UIADD3 UR6, UPT, UPT, UR12, 0x1, URZ ;  /* 0x000000010c067890 */ /* 0x000fc8000fffe0ff */
[----:B------:R-:W-:-:S04]  /*40b0*/  UISETP.NE.AND UP0, UPT, UR6, 0x4, UPT ;  /* 0x000000040600788c */ /* 0x000fc8000bf05270 */
[----:B------:R-:W-:Y:S02]  /*40c0*/  USEL UR7, URZ, 0x1, UP0 ;  /* 0x00000001ff077887 */ /* 0x000fe40008000000 */
[----:B------:R-:W-:-:S04]  /*40d0*/  USEL UR6, UR6, URZ, UP0 ;  /* 0x000000ff06067287 */ /* 0x000fc80008000000 */
[----:B------:R-:W-:Y:S01]  /*40e0*/  ULEA UR5, UR6, UR9, 0x3 ;  /* 0x0000000906057291 */ /* 0x000fe2000f8e18ff */
[----:B------:R-:W-:-:S04]  /*40f0*/  LOP3.LUT R2, R11, UR7, RZ, 0x3c, !PT ;  /* 0x000000070b027c12 */ /* 0x000fc8000f8e3cff */
[----:B--2---:R-:W-:-:S04]  /*4100*/  SHF.L.U32 R3, R2, 0x1f, RZ ;  /* 0x0000001f02037819 */ /* 0x004fc800000006ff */
[----:B------:R-:W2:Y:S02]  /*4110*/  SYNCS.PHASECHK.TRANS64.TRYWAIT P0, [UR5], R3 ;  /* 0x00000003ff0075a7 */ /* 0x000ea40008001105 */
[----:B--2---:R-:W-:Y:S05]  /*4120*/  @!P0 BRA `(.L_x_79) ;  /* 0x0000004800708947 */ /* 0x004fea0003800000 */
.L_x_196:
        /* <DEDUP_REMOVED lines=9> */
.L_x_198:
[----:B------:R-:W-:-:S04]  /*41c0*/  UIADD3 UR6, UPT, UPT, UR6, 0x1, URZ ;  /* 0x0000000106067890 */ /* 0x000fc8000fffe0ff */
[----:B------:R-:W-:-:S04]  /*41d0*/  UISETP.NE.AND UP0, UPT, UR6, 0x4, UPT ;  /* 0x000000040600788c */ /* 0x000fc8000bf05270 */
[----:B------:R-:W-:Y:S02]  /*41e0*/  USEL UR5, URZ, 0x1, UP0 ;  /* 0x00000001ff057887 */ /* 0x000fe40008000000 */
[----:B------:R-:W-:-:S04]  /*41f0*/  USEL UR6, UR6, URZ, UP0 ;  /* 0x000000ff06067287 */ /* 0x000fc80008000000 */
[----:B------:R-:W-:Y:S01]  /*4200*/  ULEA UR6, UR6, UR9, 0x3 ;  /* 0x0000000906067291 */ /* 0x000fe2000f8e18ff */
[----:B--2---:R-:W-:-:S04]  /*4210*/  LOP3.LUT R3, R2, UR5, RZ, 0x3c, !PT ;  /* 0x0000000502037c12 */ /* 0x004fc8000f8e3cff */
[----:B------:R-:W-:-:S04]  /*4220*/  SHF.L.U32 R3, R3, 0x1f, RZ ;  /* 0x0000001f03037819 */ /* 0x000fc800000006ff */
[----:B------:R-:W2:Y:S02]  /*4230*/  SYNCS.PHASECHK.TRANS64.TRYWAIT P0, [UR6], R3 ;  /* 0x00000003ff0075a7 */ /* 0x000ea40008001106 */
[----:B--2---:R-:W-:Y:S05]  /*4240*/  @!P0 BRA `(.L_x_81) ;  /* 0x0000004800588947 */ /* 0x004fea0003800000 */
.L_x_200:
[----:B------:R-:W-:Y:S01]  /*4250*/  NOP ;  /* 0x0000000000007918 */ /* 0x000fe20000000000 */
[----:B--2---:R-:W2:Y:S01]  /*4260*/  LDS R0, [UR4+0x14] ;  /* 0x00001404ff007984 */ /* 0x004ea20008000800 */
[----:B------:R-:W-:Y:S01]  /*4270*/  ULOP3.LUT UR6, UR13, 0xffff, URZ, 0xc0, !UPT ;  /* 0x0000ffff0d067892 */ /* 0x000fe2000f8ec0ff */
[----:B------:R-:W-:Y:S01]  /*4280*/  UMOV UR8, 0xffff ;  /* 0x0000ffff00087882 */ /* 0x000fe20000000000 */
[----:B------:R-:W-:Y:S02]  /*4290*/  UMOV UR5, 0x1 ;  /* 0x0000000100057882 */ /* 0x000fe40000000000 */
[----:B------:R-:W-:-:S04]  /*42a0*/  USHF.R.U32.HI UR6, URZ, 0x5, UR6 ;  /* 0x00000005ff067899 */ /* 0x000fc80008011606 */
[----:B------:R-:W-:Y:S02]  /*42b0*/  USHF.L.U32 UR8, UR8, UR6, URZ ;  /* 0x0000000608087299 */ /* 0x000fe400080006ff */
[----:B------:R-:W-:-:S04]  /*42c0*/  USHF.L.U32 UR5, UR5, UR6, URZ ;  /* 0x0000000605057299 */ /* 0x000fc800080006ff */
[----:B--2---:R-:W-:-:S04]  /*42d0*/  LOP3.LUT R0, R0, UR8, RZ, 0xc0, !PT ;  /* 0x0000000800007c12 */ /* 0x004fc8000f8ec0ff */
[----:B------:R-:W-:-:S13]  /*42e0*/  ISETP.NE.AND P0, PT, R0, UR8, PT ;  /* 0x0000000800007c0c */ /* 0x000fda000bf05270 */
[----:B------:R-:W-:Y:S05]  /*42f0*/  @P0 BRA `(.L_x_82) ;  /* 0x0000000000580947 */ /* 0x000fea0003800000 */
[----:B------:R-:W2:Y:S02]  /*4300*/  LDS R0, [UR4+0x18] ;  /* 0x00001804ff007984 */ /* 0x000ea40008000800 */
[----:B--2---:R-:W-:-:S04]  /*4310*/  LOP3.LUT R0, R0, UR5, RZ, 0xc0, !PT ;  /* 0x0000000500007c12 */ /* 0x004fc8000f8ec0ff */
[----:B------:R-:W-:-:S13]  /*4320*/  ISETP.NE.AND P0, PT, R0, UR5, PT ;  /* 0x0000000500007c0c */ /* 0x000fda000bf05270 */
[----:B------:R-:W-:Y:S05]  /*4330*/  @P0 BRA `(.L_x_83) ;  /* 0x00000000003c0947 */ /* 0x000fea0003800000 */
[----:B------:R-:W2:Y:S01]  /*4340*/  S2R R2, SR_LANEID ;  /* 0x0000000000027919 */ /* 0x000ea20000000000 */
[----:B------:R-:W-:Y:S01]  /*4350*/  ULOP3.LUT UR8, URZ, UR8, URZ, 0x33, !UPT ;  /* 0x00000008ff087292 */ /* 0x000fe2000f8e33ff */
[----:B------:R-:W-:Y:S01]  /*4360*/  LOP3.LUT R4, RZ, UR5, RZ, 0x33, !PT ;  /* 0x00000005ff047c12 */ /* 0x000fe2000f8e33ff */
[----:B------:R-:W-:Y:S02]  /*4370*/  VOTEU.ANY UR7, UPT, PT ;  /* 0x0000000000077886 */ /* 0x000fe400038e0100 */
[----:B------:R-:W-:Y:S01]  /*4380*/  UFLO.U32 UR7, UR7 ;  /* 0x00000007000772bd */ /* 0x000fe200080e0000 */
[----:B------:R-:W3:Y:S01]  /*4390*/  REDUX UR5, R4 ;  /* 0x00000000040573c4 */ /* 0x000ee20000000000 */
[----:B------:R-:W-:-:S06]  /*43a0*/  IMAD.U32 R0, RZ, RZ, UR8 ;  /* 0x00000008ff007e24 */ /* 0x000fcc000f8e00ff */
[----:B------:R1:W-:Y:S01]  /*43b0*/  UTCATOMSWS.AND URZ, UR8 ;  /* 0x0000000800ff79e3 */ /* 0x0003e20008000000 */
[----:B------:R-:W4:Y:S01]  /*43c0*/  REDUX UR6, R0 ;  /* 0x00000000000673c4 */ /* 0x000f220000000000 */
[----:B--2---:R-:W-:Y:S01]  /*43d0*/  ISETP.EQ.U32.AND P0, PT, R2, UR7, PT ;  /* 0x0000000702007c0c */ /* 0x004fe2000bf02070 */
[----:B---3--:R-:W-:Y:S01]  /*43e0*/  IMAD.U32 R2, RZ, RZ, UR5 ;  /* 0x00000005ff027e24 */ /* 0x008fe2000f8e00ff */
[----:B----4-:R-:W-:-:S11]  /*43f0*/  MOV R3, UR6 ;  /* 0x0000000600037c02 */ /* 0x010fd60008000f00 */
[----:B------:R1:W-:Y:S04]  /*4400*/  @P0 ATOMS.AND RZ, [UR4+0x14], R3 ;  /* 0x00001403ffff098c */ /* 0x0003e8000a800004 */
[----:B------:R1:W-:Y:S01]  /*4410*/  @P0 ATOMS.AND RZ, [UR4+0x18], R2 ;  /* 0x00001802ffff098c */ /* 0x0003e2000a800004 */
[----:B------:R-:W-:Y:S05]  /*4420*/  BRA `(.L_x_84) ;  /* 0x0000000000147947 */ /* 0x000fea0003800000 */
.L_x_83:
[----:B------:R-:W-:Y:S02]  /*4430*/  MOV R2, 0x4450 ;  /* 0x0000445000027802 */ /* 0x000fe40000000f00 */
[----:B-1--45:R-:W-:Y:S05]  /*4440*/  CALL.REL.NOINC `($__internal_0_$__cuda_sm10x_tcgen05_guardrail_trap_col_being_dealloced_not_returned_by_alloc) ;  /* 0x0000004800fc7944 */ /* 0x032fea0003c00000 */
[----:B------:R-:W-:Y:S05]  /*4450*/  BRA `(.L_x_84) ;  /* 0x0000000000087947 */ /* 0x000fea0003800000 */
.L_x_82:
[----:B------:R-:W-:Y:S02]  /*4460*/  MOV R2, 0x4480 ;  /* 0x0000448000027802 */ /* 0x000fe40000000f00 */
[----:B-1--45:R-:W-:Y:S05]  /*4470*/  CALL.REL.NOINC `($__internal_2_$__cuda_sm10x_tcgen05_guardrail_trap_unallocated_columns_being_dealloced) ;  /* 0x0000004c00087944 */ /* 0x032fea0003c00000 */
.L_x_84:
[----:B------:R-:W-:Y:S01]  /*4480*/  NOP ;  /* 0x0000000000007918 */ /* 0x000fe20000000000 */
[----:B-1----:R-:W-:Y:S05]  /*4490*/  EXIT ;  /* 0x000000000000794d */ /* 0x002fea0003800000 */
.L_x_66:
[----:B------:R-:W-:-:S09]  /*44a0*/  UISETP.NE.OR UP2, UPT, UR8, 0x3, !UP2 ;  /* 0x000000030800788c */ /* 0x000fd2000d745670 */
[----:B------:R-:W-:Y:S05]  /*44b0*/  BRA.U UP2, `(.L_x_85) ;  /* 0x0000000d02ac7547 */ /* 0x000fea000b800000 */
[----:B------:R-:W1:Y:S01]  /*44c0*/  LDC R0, c[0x0][0xb30] ;  /* 0x0002cc00ff007b82 */ /* 0x000e620000000800 */
[----:B------:R-:W2:Y:S01]  /*44d0*/  LDCU.64 UR8, c[0x0][0x888] ;  /* 0x00011100ff0877ac */ /* 0x000ea20008000a00 */
[----:B------:R-:W-:Y:S02]  /*44e0*/  HFMA2 R25, -RZ, RZ, 0, 0 ;  /* 0x00000000ff197431 */ /* 0x000fe400000001ff */
[----:B-----5:R-:W-:Y:S01]  /*44f0*/  IMAD.MOV.U32 R32, RZ, RZ, 0x1 ;  /* 0x00000001ff207424 */ /* 0x020fe200078e00ff */
[----:B------:R-:W-:Y:S01]  /*4500*/  MOV R23, 0x1000 ;  /* 0x0000100000177802 */ /* 0x000fe20000000f00 */
[----:B------:R-:W4:Y:S01]  /*4510*/  LDCU.64 UR4, c[0x0][0x890] ;  /* 0x00011200ff0477ac */ /* 0x000f220008000a00 */
[----:B------:R-:W-:Y:S01]  /*4520*/  IMAD.MOV.U32 R27, RZ, RZ, RZ ;  /* 0x000000ffff1b7224 */ /* 0x000fe200078e00ff */
[----:B------:R-:W3:Y:S01]  /*4530*/  LDC R19, c[0x0][0x370] ;  /* 0x0000dc00ff137b82 */ /* 0x000ee20000000800 */
[----:B------:R-:W-:Y:S01]  /*4540*/  UMOV UR7, 0x400 ;  /* 0x0000040000077882 */ /* 0x000fe20000000000 */
[----:B------:R-:W-:-:S02]  /*4550*/  UPLOP3.LUT UP1, UPT, UPT, UPT, UPT, 0x40, 0x4 ;  /* 0x000000000004789c */ /* 0x000fc40003f2e870 */
[----:B------:R-:W-:-:S04]  /*4560*/  ULEA UR7, UR37, UR7, 0x18 ;  /* 0x0000000725077291 */ /* 0x000fc8000f8ec0ff */
[----:B------:R-:W3:Y:S01]  /*4570*/  LDC R2, c[0x0][0xb0c] ;  /* 0x0002c300ff027b82 */ /* 0x000ee20000000800 */
[----:B------:R-:W-:Y:S02]  /*4580*/  UIADD3 UR13, UPT, UPT, UR7, 0x160, URZ ;  /* 0x00000160070d7890 */ /* 0x000fe4000fffe0ff */
[----:B--2---:R-:W-:Y:S02]  /*4590*/  UISETP.NE.U32.AND UP2, UPT, UR8, URZ, UPT ;  /* 0x000000ff0800728c */ /* 0x004fe4000bf45070 */
[----:B------:R-:W-:Y:S02]  /*45a0*/  UIADD3 UR25, UPT, UPT, UR7, 0x150, URZ ;  /* 0x0000015007197890 */ /* 0x000fe4000fffe0ff */
[----:B----4-:R-:W-:Y:S01]  /*45b0*/  UISETP.NE.U32.AND UP3, UPT, UR4, URZ, UPT ;  /* 0x000000ff0400728c */ /* 0x010fe2000bf65070 */
[----:B------:R-:W2:Y:S01]  /*45c0*/  LDC R18, c[0x0][0xb20] ;  /* 0x0002c800ff127b82 */ /* 0x000ea20000000800 */
[----:B-1----:R-:W-:Y:S01]  /*45d0*/  ISETP.NE.AND P1, PT, R0, 0x1, PT ;  /* 0x000000010000780c */ /* 0x002fe20003f25270 */
[----:B------:R-:W-:-:S02]  /*45e0*/  UISETP.NE.AND.EX UP2, UPT, UR9, URZ, UPT, UP2 ;  /* 0x000000ff0900728c */ /* 0x000fc4000bf45320 */
[----:B------:R-:W-:Y:S02]  /*45f0*/  UIADD3 UR17, UPT, UPT, UR7, 0x158, URZ ;  /* 0x0000015807117890 */ /* 0x000fe4000fffe0ff */
[----:B------:R-:W-:Y:S02]  /*4600*/  UPRMT UR13, UR37, 0x654, UR13 ;  /* 0x00000654250d7896 */ /* 0x000fe4000800000d */
[----:B------:R-:W1:Y:S01]  /*4610*/  LDC.64 R36, c[0x0][0x348] ;  /* 0x0000d200ff247b82 */ /* 0x000e620000000a00 */
[----:B------:R-:W-:-:S07]  /*4620*/  UISETP.NE.AND.EX UP3, UPT, UR5, URZ, UPT, UP3 ;  /* 0x000000ff0500728c */ /* 0x000fce000bf65330 */
[----:B------:R-:W4:Y:S08]  /*4630*/  LDC.64 R16, c[0x0][0xb10] ;  /* 0x0002c400ff107b82 */ /* 0x000f300000000a00 */
[----:B------:R-:W1:Y:S08]  /*4640*/  LDC.64 R6, c[0x0][0xb18] ;  /* 0x0002c600ff067b82 */ /* 0x000e700000000a00 */
[----:B------:R-:W1:Y:S08]  /*4650*/  LDC.64 R4, c[0x0][0xb28] ;  /* 0x0002ca00ff047b82 */ /* 0x000e700000000a00 */
[----:B--23--:R-:W1:Y:S02]  /*4660*/  LDC R22, c[0x0][0x374] ;  /* 0x0000dd00ff167b82 */ /* 0x00ce640000000800 */
.L_x_95:
[----:B------:R-:W-:Y:S02]  /*4670*/  LEA R0, R27, UR7, 0x3 ;  /* 0x000000071b007c11 */ /* 0x000fe4000f8e18ff */
[----:B------:R-:W-:Y:S02]  /*4680*/  SHF.L.U32 R3, R25, 0x1f, RZ ;  /* 0x0000001f19037819 */ /* 0x000fe400000006ff */
[----:B------:R-:W-:Y:S02]  /*4690*/  LEA R28, R27, UR7, 0x4 ;  /* 0x000000071b1c7c11 */ /* 0x000fe4000f8e20ff */
[----:B--2---:R-:W2:Y:S02]  /*46a0*/  SYNCS.PHASECHK.TRANS64.TRYWAIT P0, [R0+URZ+0x190], R3 ;  /* 0x00019003000075a7 */ /* 0x004ea400080011ff */
[----:B--2---:R-:W-:Y:S05]  /*46b0*/  @!P0 BRA `(.L_x_86) ;  /* 0x0000004400548947 */ /* 0x004fea0003800000 */
.L_x_201:
[----:B------:R-:W-:Y:S01]  /*46c0*/  ISETP.GE.AND P0, PT, R26, 0x1, PT ;  /* 0x000000011a00780c */ /* 0x000fe20003f06270 */
[----:B------:R-:W3:Y:S01]  /*46d0*/  LDS.128 R28, [R28+0x220] ;  /* 0x000220001c1c7984 */ /* 0x000ee20000000c00 */
[----:B--2---:R-:W-:Y:S01]  /*46e0*/  VIADD R0, R0, 0x1a0 ;  /* 0x000001a000007836 */ /* 0x004fe20000000000 */
[----:B------:R-:W-:Y:S01]  /*46f0*/  @!PT LDS RZ, [RZ] ;  /* 0x00000000fffff984 */ /* 0x000fe20000000800 */
[----:B------:R-:W-:Y:S01]  /*4700*/  @!PT LDS RZ, [RZ] ;  /* 0x00000000fffff984 */ /* 0x000fe20000000800 */
[----:B------:R-:W-:Y:S01]  /*4710*/  @!PT LDS RZ, [RZ] ;  /* 0x00000000fffff984 */ /* 0x000fe20000000800 */
[----:B------:R-:W-:Y:S01]  /*4720*/  @!PT LDS RZ, [RZ] ;  /* 0x00000000fffff984 */ /* 0x000fe20000000800 */
[----:B------:R2:W-:Y:S06]  /*4730*/  MEMBAR.ALL.CTA ;  /* 0x0000000000007992 */ /* 0x0005ec0000008000 */
[----:B--2---:R-:W2:Y:S01]  /*4740*/  FENCE.VIEW.ASYNC.S ;  /* 0x00000000000073c6 */ /* 0x004ea20000000000 */
[----:B------:R-:W-:Y:S04]  /*4750*/  PRMT R0, RZ, 0x654, R0 ;  /* 0x00000654ff007816 */ /* 0x000fe80000000000 */
[----:B--2---:R2:W-:Y:S01]  /*4760*/  SYNCS.ARRIVE.TRANS64.RED.A1T0 RZ, [R0+URZ], RZ ;  /* 0x000000ff00ff79a7 */ /* 0x0045e200081004ff */
[----:B---3--:R-:W-:Y:S11]  /*4770*/  LOP3.LUT P3, RZ, R30, 0x1, RZ, 0xc0, !PT ;  /* 0x000000011eff7812 */ /* 0x008ff6000786c0ff */
[----:B------:R-:W-:Y:S02]  /*4780*/  @!UPT UIADD3 URZ, UPT, UPT, URZ, URZ, URZ ;  /* 0x000000fffffff290 */ /* 0x000fe4000fffe0ff */
[----:B------:R-:W-:Y:S02]  /*4790*/  @P3 MOV R13, R28 ;  /* 0x0000001c000d3202 */ /* 0x000fe40000000f00 */
[----:B------:R-:W-:Y:S01]  /*47a0*/  @P3 LOP3.LUT R8, R29, 0xffff, RZ, 0xc0, !PT ;  /* 0x0000ffff1d083812 */ /* 0x000fe200078ec0ff */
[----:B--2---:R-:W-:Y:S06]  /*47b0*/  @!P0 BRA `(.L_x_87) ;  /* 0x0000000000a48947 */ /* 0x004fec0003800000 */
[----:B-1----:R-:W-:Y:S01]  /*47c0*/  IMAD.HI.U32 R33, R22, R7, RZ ;  /* 0x0000000716217227 */ /* 0x002fe200078e00ff */
[----:B------:R-:W-:Y:S02]  /*47d0*/  ISETP.NE.AND P0, PT, R6, 0x1, PT ;  /* 0x000000010600780c */ /* 0x000fe40003f05270 */
[----:B------:R-:W-:Y:S01]  /*47e0*/  ISETP.NE.AND P2, PT, R26, 0x1, PT ;  /* 0x000000011a00780c */ /* 0x000fe20003f45270 */
[----:B----4-:R-:W-:Y:S01]  /*47f0*/  IMAD.HI.U32 R34, R19, R16, RZ ;  /* 0x0000001013227227 */ /* 0x010fe200078e00ff */
[----:B------:R-:W-:Y:S02]  /*4800*/  SHF.R.U32.HI R33, RZ, R18, R33 ;  /* 0x00000012ff217219 */ /* 0x000fe40000011621 */
[----:B------:R-:W-:Y:S01]  /*4810*/  ISETP.NE.AND P4, PT, R2, 0x1, PT ;  /* 0x000000010200780c */ /* 0x000fe20003f85270 */
[----:B------:R-:W-:Y:S01]  /*4820*/  IMAD.HI.U32 R38, R13, R16, RZ ;  /* 0x000000100d267227 */ /* 0x000fe200078e00ff */
[----:B------:R-:W-:Y:S02]  /*4830*/  SHF.R.U32.HI R34, RZ, R17, R34 ;  /* 0x00000011ff227219 */ /* 0x000fe40000011622 */
[----:B------:R-:W-:Y:S01]  /*4840*/  SEL R3, R22, R33, !P0 ;  /* 0x0000002116037207 */ /* 0x000fe20004000000 */
[C---:B------:R-:W-:Y:S01]  /*4850*/  IMAD.HI.U32 R33, R8.reuse, R7, RZ ;  /* 0x0000000708217227 */ /* 0x040fe200078e00ff */
[----:B------:R-:W-:Y:S02]  /*4860*/  SEL R11, R19, R34, !P4 ;  /* 0x00000022130b7207 */ /* 0x000fe40006000000 */
[----:B------:R-:W-:Y:S01]  /*4870*/  SHF.R.U32.HI R38, RZ, R17, R38 ;  /* 0x00000011ff267219 */ /* 0x000fe20000011626 */
[----:B------:R-:W-:Y:S01]  /*4880*/  IMAD.HI.U32 R40, R3, R4, RZ ;  /* 0x0000000403287227 */ /* 0x000fe200078e00ff */
[----:B------:R-:W-:Y:S03]  /*4890*/  SHF.R.U32.HI R33, RZ, R18, R33 ;  /* 0x00000012ff217219 */ /* 0x000fe60000011621 */
[----:B------:R-:W-:Y:S01]  /*48a0*/  IMAD.HI.U32 R34, R11, R4, RZ ;  /* 0x000000040b227227 */ /* 0x000fe200078e00ff */
[----:B------:R-:W-:Y:S02]  /*48b0*/  @P2 SHF.R.U32.HI R3, RZ, R5, R40 ;  /* 0x00000005ff032219 */ /* 0x000fe40000011628 */
[----:B------:R-:W-:Y:S02]  /*48c0*/  SEL R9, R8, R33, !P0 ;  /* 0x0000002108097207 */ /* 0x000fe40004000000 */
[----:B------:R-:W-:Y:S01]  /*48d0*/  @P2 SHF.R.U32.HI R11, RZ, R5, R34 ;  /* 0x00000005ff0b2219 */ /* 0x000fe20000011622 */
[C---:B------:R-:W-:Y:S01]  /*48e0*/  IMAD R10, R26.reuse, R3, RZ ;  /* 0x000000031a0a7224 */ /* 0x040fe200078e02ff */
[----:B------:R-:W-:Y:S01]  /*48f0*/  SEL R3, R13, R38, !P4 ;  /* 0x000000260d037207 */ /* 0x000fe20006000000 */
[C---:B------:R-:W-:Y:S03]  /*4900*/  IMAD.HI.U32 R14, R9.reuse, R4, RZ ;  /* 0x00000004090e7227 */ /* 0x040fe600078e00ff */
[----:B------:R-:W-:Y:S01]  /*4910*/  ISETP.GE.AND P0, PT, R9, R10, PT ;  /* 0x0000000a0900720c */ /* 0x000fe20003f06270 */
[C---:B------:R-:W-:Y:S01]  /*4920*/  IMAD R12, R26.reuse, R11, RZ ;  /* 0x0000000b1a0c7224 */ /* 0x040fe200078e02ff */
[-C--:B------:R-:W-:Y:S04]  /*4930*/  SHF.R.U32.HI R14, RZ, R5.reuse, R14 ;  /* 0x00000005ff0e7219 */ /* 0x080fe8000001160e */
[----:B------:R-:W-:Y:S02]  /*4940*/  ISETP.GE.OR P0, PT, R3, R12, P0 ;  /* 0x0000000c0300720c */ /* 0x000fe40000706670 */
[----:B------:R-:W-:Y:S05]  /*4950*/  SEL R15, R9, R14, !P2 ;  /* 0x0000000e090f7207 */ /* 0x000fea0005000000 */
[----:B------:R-:W-:Y:S04]  /*4960*/  IMAD.MOV R14, RZ, RZ, -R15 ;  /* 0x000000ffff0e7224 */ /* 0x000fe800078e0a0f */
[----:B------:R-:W-:Y:S02]  /*4970*/  IMAD R14, R26, R14, R9 ;  /* 0x0000000e1a0e7224 */ /* 0x000fe400078e0209 */
[C---:B------:R-:W-:Y:S05]  /*4980*/  @!P0 IMAD.HI.U32 R10, R3.reuse, R4, RZ ;  /* 0x00000004030a8227 */ /* 0x040fea00078e00ff */
[----:B------:R-:W-:Y:S04]  /*4990*/  @!P0 SHF.R.U32.HI R10, RZ, R5, R10 ;  /* 0x00000005ff0a8219 */ /* 0x000fe8000001160a */
[----:B------:R-:W-:Y:S01]  /*49a0*/  @!P0 SEL R0, R3, R10, !P2 ;  /* 0x0000000a03008207 */ /* 0x000fe20005000000 */
[----:B------:R-:W-:Y:S03]  /*49b0*/  IMAD.MOV R10, RZ, RZ, -R3 ;  /* 0x000000ffff0a7224 */ /* 0x000fe600078e0a03 */
[----:B------:R-:W-:Y:S01]  /*49c0*/  @!P0 IADD3 R15, PT, PT, R15, -R0, RZ ;  /* 0x800000000f0f8210 */ /* 0x000fe20007ffe0ff */
[----:B------:R-:W-:Y:S01]  /*49d0*/  @!P0 IMAD R0, R11, R14, R0 ;  /* 0x0000000e0b008224 */ /* 0x000fe200078e0200 */
[----:B------:R-:W-:Y:S01]  /*49e0*/  IADD3 R11, PT, PT, -R9, RZ, RZ ;  /* 0x000000ff090b7210 */ /* 0x000fe20007ffe1ff */
[----:B------:R-:W-:Y:S02]  /*49f0*/  IMAD R13, R2, R10, R13 ;  /* 0x0000000a020d7224 */ /* 0x000fe400078e020d */
[----:B------:R-:W-:Y:S02]  /*4a00*/  @!P0 IMAD R9, R15, R26, R3 ;  /* 0x0000001a0f098224 */ /* 0x000fe400078e0203 */
[----:B------:R-:W-:Y:S02]  /*4a10*/  @!P0 IMAD.MOV.U32 R3, RZ, RZ, R0 ;  /* 0x000000ffff038224 */ /* 0x000fe400078e0000 */
[----:B------:R-:W-:Y:S02]  /*4a20*/  IMAD R8, R6, R11, R8 ;  /* 0x0000000b06087224 */ /* 0x000fe400078e0208 */
[----:B------:R-:W-:Y:S02]  /*4a30*/  IMAD R13, R3, R2, R13 ;  /* 0x00000002030d7224 */ /* 0x000fe400078e020d */
[----:B------:R-:W-:Y:S02]  /*4a40*/  IMAD R8, R9, R6, R8 ;  /* 0x0000000609087224 */ /* 0x000fe400078e0208 */
.L_x_87:
[----:B------:R-:W-:Y:S05]  /*4a50*/  BRA.U UP1, `(.L_x_88) ;  /* 0x0000000101107547 */ /* 0x000fea000b800000 */
[----:B------:R-:W-:Y:S04]  /*4a60*/  MOV R0, UR6 ;  /* 0x0000000600007c02 */ /* 0x000fe80008000f00 */
[----:B------:R-:W-:Y:S04]  /*4a70*/  SHF.L.U32 R3, R0, 0x1f, RZ ;  /* 0x0000001f00037819 */ /* 0x000fe800000006ff */
[----:B------:R-:W2:Y:S02]  /*4a80*/  SYNCS.PHASECHK.TRANS64.TRYWAIT P0, [UR7+0x188], R3 ;  /* 0x00018803ff0075a7 */ /* 0x000ea40008001107 */
[----:B--2---:R-:W-:Y:S05]  /*4a90*/  @!P0 BRA `(.L_x_89) ;  /* 0x0000004000708947 */ /* 0x004fea0003800000 */
.L_x_88:
[----:B------:R-:W-:Y:S02]  /*4aa0*/  R2UR UR27, R21 ;  /* 0x00000000151b72ca */ /* 0x000fe400000e0000 */
[----:B------:R-:W-:Y:S02]  /*4ab0*/  R2UR UR26, R20 ;  /* 0x00000000141a72ca */ /* 0x000fe400000e0000 */
[----:B------:R-:W-:Y:S02]  /*4ac0*/  ISETP.NE.U32.AND P2, PT, RZ, UR4, PT ;  /* 0x00000004ff007c0c */ /* 0x000fe4000bf45070 */
[----:B------:R-:W-:Y:S02]  /*4ad0*/  SHF.L.U32 R12, R32, 0x1f, RZ ;  /* 0x0000001f200c7819 */ /* 0x000fe400000006ff */
[----:B------:R-:W-:Y:S05]  /*4ae0*/  ISETP.NE.AND.EX P2, PT, RZ, UR5, PT, P2 ;  /* 0x00000005ff007c0c */ /* 0x000fea000bf45320 */
[----:B------:R-:W-:Y:S02]  /*4af0*/  USHF.L.U32 UR27, UR27, 0x6, URZ ;  /* 0x000000061b1b7899 */ /* 0x000fe400080006ff */
[----:B------:R-:W-:Y:S01]  /*4b00*/  UIMAD UR26, UR26, 0x60, URZ ;  /* 0x000000601a1a78a4 */ /* 0x000fe2000f8e02ff */
[----:B------:R-:W-:Y:S11]  /*4b10*/  BRA.U !UP3, `(.L_x_90) ;  /* 0x000000010b347547 */ /* 0x000ff6000b800000 */
[----:B------:R-:W-:Y:S01]  /*4b20*/  UPLOP3.LUT UP0, UPT, UPT, UPT, UP2, 0x80, 0x8 ;  /* 0x000000000008789c */ /* 0x000fe20003f0f020 */
[----:B--2---:R-:W-:Y:S02]  /*4b30*/  HFMA2 R0, -RZ, RZ, 0, 5.9604644775390625e-08 ;  /* 0x00000001ff007431 */ /* 0x004fe400000001ff */
[----:B------:R-:W-:Y:S03]  /*4b40*/  IMAD.MOV.U32 R59, RZ, RZ, 0x1 ;  /* 0x00000001ff3b7424 */ /* 0x000fe600078e00ff */
[----:B------:R-:W-:Y:S05]  /*4b50*/  PLOP3.LUT P0, PT, PT, PT, UP0, 0x80, 0x8 ;  /* 0x000000000008781c */ /* 0x000fea0003f0f008 */
[----:B------:R-:W2:Y:S01]  /*4b60*/  @UP0 LDCU.64 UR10, c[0x0][0x888] ;  /* 0x00011100ff0a07ac */ /* 0x000ea20008000a00 */
[----:B------:R-:W-:Y:S07]  /*4b70*/  @UP0 UIMAD UR8, UR36, UR4, URZ ;  /* 0x00000004240802a4 */ /* 0x000fee000f8e02ff */
[----:B------:R-:W-:Y:S01]  /*4b80*/  @!P0 PRMT R59, R0, 0x7610, R59 ;  /* 0x00007610003b8816 */ /* 0x000fe2000000003b */
[----:B--2---:R-:W-:Y:S03]  /*4b90*/  @UP0 UIMAD.WIDE UR10, UR8, 0x4, UR10 ;  /* 0x00000004080a08a5 */ /* 0x004fe6000f8e020a */
[----:B------:R-:W2:Y:S03]  /*4ba0*/  @!UP0 LDCU UR8, c[0x0][0x880] ;  /* 0x00011000ff0887ac */ /* 0x000ea60008000800 */
[----:B------:R-:W-:Y:S01]  /*4bb0*/  IMAD.U32 R10, RZ, RZ, UR10 ;  /* 0x0000000aff0a7e24 */ /* 0x000fe2000f8e00ff */
[----:B------:R-:W-:Y:S05]  /*4bc0*/  MOV R11, UR11 ;  /* 0x0000000b000b7c02 */ /* 0x000fea0008000f00 */
[----:B------:R3:W5:Y:S02]  /*4bd0*/  @P0 LDG.E R35, desc[UR46][R10.64] ;  /* 0x0000002e0a230981 */ /* 0x000764000c1e1900 */
[----:B--23--:R-:W-:Y:S07]  /*4be0*/  @!P0 IMAD.U32 R35, RZ, RZ, UR8 ;  /* 0x00000008ff238e24 */ /* 0x00cfee000f8e00ff */
.L_x_90:
[----:B-----5:R-:W-:Y:S01]  /*4bf0*/  @!P2 FSETP.EQ.AND P0, PT, R35, RZ, PT ;  /* 0x000000ff2300a20b */ /* 0x020fe20003f02000 */
[----:B------:R-:W-:Y:S01]  /*4c00*/  @!UPT UIADD3 URZ, UPT, UPT, URZ, URZ, URZ ;  /* 0x000000fffffff290 */ /* 0x000fe2000fffe0ff */
[----:B------:R-:W-:Y:S11]  /*4c10*/  @!P2 BRA `(.L_x_91) ;  /* 0x000000000014a947 */ /* 0x000ff60003800000 */
[----:B------:R-:W-:Y:S02]  /*4c20*/  LOP3.LUT P2, RZ, R59, 0xff, RZ, 0xc0, !PT ;  /* 0x000000ff3bff7812 */ /* 0x000fe4000784c0ff */
[----:B------:R-:W-:Y:S04]  /*4c30*/  PLOP3.LUT P0, PT, PT, PT, UP0, 0x80, 0x8 ;  /* 0x000000000008781c */ /* 0x000fe80003f0f008 */
[----:B------:R-:W-:Y:S07]  /*4c40*/  PLOP3.LUT P0, PT, P0, PT, PT, 0x8, 0x80 ;  /* 0x000000000080781c */ /* 0x000fee000070e170 */
[----:B------:R-:W-:Y:S11]  /*4c50*/  @P2 FSETP.EQ.AND P0, PT, R35, RZ, PT ;  /* 0x000000ff2300220b */ /* 0x000ff60003f02000 */
[----:B------:R-:W-:Y:S02]  /*4c60*/  @!UPT UIADD3 URZ, UPT, UPT, URZ, URZ, URZ ;  /* 0x000000fffffff290 */ /* 0x000fe4000fffe0ff */
.L_x_91:
[----:B------:R-:W3:Y:S01]  /*4c70*/  SYNCS.PHASECHK.TRANS64.TRYWAIT P2, [UR7+0x168], R12 ;  /* 0x0001680cff0075a7 */ /* 0x000ee20008041107 */
[----:B------:R-:W-:Y:S04]  /*4c80*/  ELECT P4, URZ, PT ;  /* 0x0000000000ff782f */ /* 0x000fe80003880000 */
[----:B------:R-:W-:Y:S11]  /*4c90*/  PLOP3.LUT P4, PT, P0, P4, PT, 0xf2, 0x2f ;  /* 0x00000000002f781c */ /* 0x000ff60000789e72 */
[----:B------:R-:W-:Y:S02]  /*4ca0*/  @!UPT UIADD3 URZ, UPT, UPT, URZ, URZ, URZ ;  /* 0x000000fffffff290 */ /* 0x000fe4000fffe0ff */
[----:B-1----:R-:W-:Y:S05]  /*4cb0*/  @!P4 IADD3 R9, P0, PT, R36, 0x580, RZ ;  /* 0x000005802409c810 */ /* 0x002fea0007f1e0ff */
[----:B--2---:R-:W-:Y:S01]  /*4cc0*/  @!P4 IMAD.X R0, RZ, RZ, R37, P0 ;  /* 0x000000ffff00c224 */ /* 0x004fe200000e0625 */
[----:B---3--:R-:W-:Y:S07]  /*4cd0*/  @!P2 BRA `(.L_x_92) ;  /* 0x0000003c00f8a947 */ /* 0x008fee0003800000 */
.L_x_204:
[----:B------:R-:W-:Y:S01]  /*4ce0*/  @!P4 R2UR UR8, R0 ;  /* 0x000000000008c2ca */ /* 0x000fe200000e0000 */
[----:B------:R-:W-:Y:S01]  /*4cf0*/  VOTEU.ALL UP1, P4 ;  /* 0x0000000000ff7886 */ /* 0x000fe20002020000 */
[----:B------:R-:W-:Y:S01]  /*4d00*/  @!P4 R2UR UR9, R9 ;  /* 0x000000000909c2ca */ /* 0x000fe200000e0000 */
[----:B------:R-:W-:Y:S01]  /*4d10*/  @!P4 IMAD.MOV.U32 R0, RZ, RZ, 0x1000 ;  /* 0x00001000ff00c424 */ /* 0x000fe200078e00ff */
[----:B------:R-:W-:Y:S01]  /*4d20*/  UMOV UR10, 0x0 ;  /* 0x00000000000a7882 */ /* 0x000fe20000000000 */
[----:B------:R-:W-:Y:S01]  /*4d30*/  UMOV UR11, 0x10000000 ;  /* 0x10000000000b7882 */ /* 0x000fe20000000000 */
[----:B------:R-:W-:Y:S01]  /*4d40*/  @!UP1 UIADD3 UR24, UPT, UPT, UR7, 0x400, URZ ;  /* 0x0000040007189890 */ /* 0x000fe2000fffe0ff */
[----:B------:R-:W-:Y:S01]  /*4d50*/  @!P4 IADD3 R21, P0, PT, R36, 0x580, RZ ;  /* 0x000005802415c810 */ /* 0x000fe20007f1e0ff */
[----:B------:R-:W-:Y:S01]  /*4d60*/  VOTEU.ALL UP1, P4 ;  /* 0x0000000000ff7886 */ /* 0x000fe20002020000 */
[----:B------:R-:W-:Y:S03]  /*4d70*/  UMOV UR28, UR36 ;  /* 0x00000024001c7c82 */ /* 0x000fe60008000000 */
[----:B------:R-:W-:Y:S02]  /*4d80*/  @!P4 IMAD.X R20, RZ, RZ, R37, P0 ;  /* 0x000000ffff14c224 */ /* 0x000fe400000e0625 */
[----:B------:R-:W-:Y:S01]  /*4d90*/  IMAD.U32 R11, RZ, RZ, UR8 ;  /* 0x00000008ff0b7e24 */ /* 0x000fe2000f8e00ff */
[----:B------:R-:W-:Y:S01]  /*4da0*/  UPRMT UR8, UR37, 0x654, UR25 ;  /* 0x0000065425087896 */ /* 0x000fe20008000019 */
[----:B------:R-:W-:Y:S03]  /*4db0*/  IMAD.U32 R10, RZ, RZ, UR9 ;  /* 0x00000009ff0a7e24 */ /* 0x000fe6000f8e00ff */
[----:B------:R-:W-:Y:S02]  /*4dc0*/  @!P4 R2UR UR15, R11 ;  /* 0x000000000b0fc2ca */ /* 0x000fe400000e0000 */
[----:B------:R-:W-:Y:S11]  /*4dd0*/  @!P4 R2UR UR14, R10 ;  /* 0x000000000a0ec2ca */ /* 0x000ff600000e0000 */
[----:B------:R-:W-:Y:S02]  /*4de0*/  @!UPT UIADD3 URZ, UPT, UPT, URZ, URZ, URZ ;  /* 0x000000fffffff290 */ /* 0x000fe4000fffe0ff */
[----:B------:R2:W-:Y:S01]  /*4df0*/  @!UP1 UTMALDG.3D [UR24], [UR14], desc[UR10] ;  /* 0x00000a180e0095b4 */ /* 0x0005e20008011000 */
[----:B------:R2:W-:Y:S01]  /*4e00*/  @!P4 SYNCS.ARRIVE.TRANS64.RED.A0TR RZ, [UR7+0x150], R0 ;  /* 0x00015000ffffc9a7 */ /* 0x0005e20008300407 */
[----:B------:R-:W-:Y:S01]  /*4e10*/  SYNCS.ARRIVE.TRANS64.RED.A1T0 RZ, [UR8], RZ ;  /* 0x000000ffffff79a7 */ /* 0x000fe20008100408 */
[----:B------:R-:W3:Y:S02]  /*4e20*/  SYNCS.PHASECHK.TRANS64.TRYWAIT P2, [UR7+0x170], R12 ;  /* 0x0001700cff0075a7 */ /* 0x000ee40008041107 */
[----:B--23--:R-:W-:Y:S05]  /*4e30*/  @!P2 BRA `(.L_x_93) ;  /* 0x0000003c00b8a947 */ /* 0x00cfea0003800000 */
.L_x_206:
[----:B------:R-:W2:Y:S01]  /*4e40*/  LDC.64 R14, c[0x0][0xb10] ;  /* 0x0002c400ff0e7b82 */ /* 0x000ea20000000a00 */
[----:B------:R-:W-:Y:S01]  /*4e50*/  @!P4 R2UR UR8, R20 ;  /* 0x000000001408c2ca */ /* 0x000fe200000e0000 */
[----:B------:R-:W-:Y:S01]  /*4e60*/  VOTEU.ALL UP1, P4 ;  /* 0x0000000000ff7886 */ /* 0x000fe20002020000 */
[----:B------:R-:W-:Y:S01]  /*4e70*/  @!P4 R2UR UR9, R21 ;  /* 0x000000001509c2ca */ /* 0x000fe200000e0000 */
[----:B------:R-:W-:Y:S01]  /*4e80*/  UMOV UR10, 0x0 ;  /* 0x00000000000a7882 */ /* 0x000fe20000000000 */
[----:B------:R-:W-:Y:S03]  /*4e90*/  UMOV UR11, 0x10000000 ;  /* 0x10000000000b7882 */ /* 0x000fe60000000000 */
[----:B------:R-:W3:Y:S01]  /*4ea0*/  LDC.64 R10, c[0x0][0xb18] ;  /* 0x0002c600ff0a7b82 */ /* 0x000ee20000000a00 */
[----:B------:R-:W-:Y:S01]  /*4eb0*/  @!UP1 UIADD3 UR18, UPT, UPT, UR26, 0x20, URZ ;  /* 0x000000201a129890 */ /* 0x000fe2000fffe0ff */
[----:B------:R-:W-:Y:S01]  /*4ec0*/  @P3 SHF.R.U32.HI R24, RZ, 0x10, R29 ;  /* 0x00000010ff183819 */ /* 0x000fe2000001161d */
[----:B------:R-:W-:Y:S01]  /*4ed0*/  @!UP1 UIADD3 UR16, UPT, UPT, UR7, 0x1400, URZ ;  /* 0x0000140007109890 */ /* 0x000fe2000fffe0ff */
[----:B------:R-:W-:Y:S01]  /*4ee0*/  VIADD R27, R27, 0x1 ;  /* 0x000000011b1b7836 */ /* 0x000fe20000000000 */
[----:B------:R-:W-:Y:S03]  /*4ef0*/  VOTEU.ALL UP1, P4 ;  /* 0x0000000000ff7886 */ /* 0x000fe60002020000 */
[----:B------:R-:W5:Y:S01]  /*4f00*/  @!P1 LDC R0, c[0x0][0xb20] ;  /* 0x0002c800ff009b82 */ /* 0x000f620000000800 */
[----:B------:R-:W-:Y:S01]  /*4f10*/  UMOV UR19, UR27 ;  /* 0x0000001b00137c82 */ /* 0x000fe20008000000 */
[----:B------:R-:W-:Y:S01]  /*4f20*/  IMAD.U32 R21, RZ, RZ, UR8 ;  /* 0x00000008ff157e24 */ /* 0x000fe2000f8e00ff */
[----:B------:R-:W-:Y:S05]  /*4f30*/  UMOV UR20, UR36 ;  /* 0x0000002400147c82 */ /* 0x000fea0008000000 */
[----:B-1----:R-:W1:Y:S01]  /*4f40*/  @!P1 LDC R3, c[0x0][0xb0c] ;  /* 0x0002c300ff039b82 */ /* 0x002e620000000800 */
[----:B------:R-:W-:Y:S01]  /*4f50*/  IMAD.U32 R20, RZ, RZ, UR9 ;  /* 0x00000009ff147e24 */ /* 0x000fe2000f8e00ff */
[----:B------:R-:W-:Y:S01]  /*4f60*/  UPRMT UR8, UR37, 0x654, UR17 ;  /* 0x0000065425087896 */ /* 0x000fe20008000011 */
[----:B------:R-:W-:Y:S03]  /*4f70*/  @!P4 R2UR UR15, R21 ;  /* 0x00000000150fc2ca */ /* 0x000fe600000e0000 */
[----:B------:R-:W-:Y:S01]  /*4f80*/  @!P4 R2UR UR14, R20 ;  /* 0x00000000140ec2ca */ /* 0x000fe200000e0000 */
[----:B------:R-:W-:Y:S11]  /*4f90*/  @!P4 IMAD.MOV.U32 R20, RZ, RZ, 0x1000 ;  /* 0x00001000ff14c424 */ /* 0x000ff600078e00ff */
[----:B------:R-:W-:Y:S01]  /*4fa0*/  @!UPT UIADD3 URZ, UPT, UPT, URZ, URZ, URZ ;  /* 0x000000fffffff290 */ /* 0x000fe2000fffe0ff */
[----:B------:R1:W-:Y:S01]  /*4fb0*/  @!UP1 UTMALDG.3D [UR16], [UR14], desc[UR10] ;  /* 0x00000a100e0095b4 */ /* 0x0003e20008011000 */
[----:B------:R1:W-:Y:S02]  /*4fc0*/  @!P4 SYNCS.ARRIVE.TRANS64.RED.A0TR RZ, [UR7+0x158], R20 ;  /* 0x00015814ffffc9a7 */ /* 0x0003e40008300407 */
[----:B-1----:R-:W-:Y:S01]  /*4fd0*/  @!P1 ISETP.NE.AND P2, PT, R3, 0x1, PT ;  /* 0x000000010300980c */ /* 0x002fe20003f45270 */
[C---:B--2---:R-:W-:Y:S01]  /*4fe0*/  @!P1 IMAD.HI.U32 R14, R13.reuse, R14, RZ ;  /* 0x0000000e0d0e9227 */ /* 0x044fe200078e00ff */
[----:B---3--:R-:W-:Y:S03]  /*4ff0*/  @!P1 ISETP.NE.AND P0, PT, R10, 0x1, PT ;  /* 0x000000010a00980c */ /* 0x008fe60003f05270 */
[C---:B------:R-:W-:Y:S01]  /*5000*/  @!P1 IMAD.HI.U32 R11, R8.reuse, R11, RZ ;  /* 0x0000000b080b9227 */ /* 0x040fe200078e00ff */
[----:B------:R-:W-:Y:S04]  /*5010*/  @!P1 SHF.R.U32.HI R14, RZ, R15, R14 ;  /* 0x0000000fff0e9219 */ /* 0x000fe8000001160e */
[----:B-----5:R-:W-:Y:S01]  /*5020*/  @!P1 SHF.R.U32.HI R9, RZ, R0, R11 ;  /* 0x00000000ff099219 */ /* 0x020fe2000001160b */
[----:B------:R-:W-:Y:S01]  /*5030*/  SYNCS.ARRIVE.TRANS64.RED.A1T0 RZ, [UR8], RZ ;  /* 0x000000ffffff79a7 */ /* 0x000fe20008100408 */
[----:B------:R-:W-:Y:S02]  /*5040*/  @!P1 SEL R14, R13, R14, !P2 ;  /* 0x0000000e0d0e9207 */ /* 0x000fe40005000000 */
[----:B------:R-:W-:Y:S01]  /*5050*/  @!P1 SEL R9, R8, R9, !P0 ;  /* 0x0000000908099207 */ /* 0x000fe20004000000 */
[----:B------:R-:W1:Y:S04]  /*5060*/  SYNCS.PHASECHK.TRANS64.TRYWAIT P5, [UR7+0x178], R12 ;  /* 0x0001780cff0075a7 */ /* 0x000e6800080a1107 */
[----:B------:R-:W-:Y:S02]  /*5070*/  @!P1 IMAD.IADD R0, R9, 0x1, -R14 ;  /* 0x0000000109009824 */ /* 0x000fe400078e0a0e */
[----:B------:R-:W-:Y:S02]  /*5080*/  @!P1 IMAD.IADD R9, R14, 0x1, -R9 ;  /* 0x000000010e099824 */ /* 0x000fe400078e0a09 */
[----:B------:R-:W-:Y:S02]  /*5090*/  @!P1 IMAD R13, R0, R3, R13 ;  /* 0x00000003000d9224 */ /* 0x000fe400078e020d */
[----:B------:R-:W-:Y:S01]  /*50a0*/  @!P1 IMAD R8, R9, R10, R8 ;  /* 0x0000000a09089224 */ /* 0x000fe200078e0208 */
[----:B-1----:R-:W-:Y:S06]  /*50b0*/  @!P5 BRA `(.L_x_94) ;  /* 0x0000003c0030d947 */ /* 0x002fec0003800000 */
.L_x_208:
[----:B-1----:R-:W-:Y:S01]  /*50c0*/  @!P4 IADD3 R3, P0, PT, R36, 0x580, RZ ;  /* 0x000005802403c810 */ /* 0x002fe20007f1e0ff */
[----:B------:R-:W-:Y:S01]  /*50d0*/  VOTEU.ALL UP1, P4 ;  /* 0x0000000000ff7886 */ /* 0x000fe20002020000 */
[----:B------:R-:W-:Y:S01]  /*50e0*/  UMOV UR18, 0x0 ;  /* 0x0000000000127882 */ /* 0x000fe20000000000 */
[----:B------:R-:W-:Y:S01]  /*50f0*/  UMOV UR19, 0x10000000 ;  /* 0x1000000000137882 */ /* 0x000fe20000000000 */
[----:B------:R-:W-:Y:S01]  /*5100*/  @!P4 R2UR UR9, R3 ;  /* 0x000000000309c2ca */ /* 0x000fe200000e0000 */
[----:B------:R-:W-:Y:S01]  /*5110*/  @!P4 IMAD.X R0, RZ, RZ, R37, P0 ;  /* 0x000000ffff00c224 */ /* 0x000fe200000e0625 */
[----:B------:R-:W-:Y:S01]  /*5120*/  @!UP1 UIADD3 UR10, UPT, UPT, UR26, 0x40, URZ ;  /* 0x000000401a0a9890 */ /* 0x000fe2000fffe0ff */
[----:B------:R-:W-:Y:S01]  /*5130*/  ISETP.NE.AND P0, PT, R27, 0x2, PT ;  /* 0x000000021b00780c */ /* 0x000fe20003f05270 */
[----:B------:R-:W-:Y:S01]  /*5140*/  UMOV UR11, UR27 ;  /* 0x0000001b000b7c82 */ /* 0x000fe20008000000 */
[----:B------:R-:W-:Y:S01]  /*5150*/  UMOV UR12, UR36 ;  /* 0x00000024000c7c82 */ /* 0x000fe20008000000 */
[----:B------:R-:W-:Y:S01]  /*5160*/  @!P4 R2UR UR8, R0 ;  /* 0x000000000008c2ca */ /* 0x000fe200000e0000 */
[----:B------:R-:W-:Y:S01]  /*5170*/  IMAD.IADD R20, R8, 0x1, R58 ;  /* 0x0000000108147824 */ /* 0x000fe200078e023a */
[----:B------:R-:W-:Y:S01]  /*5180*/  @P3 R2UR UR36, R24 ;  /* 0x00000000182432ca */ /* 0x000fe200000e0000 */
[----:B------:R-:W-:Y:S01]  /*5190*/  IMAD.IADD R21, R13, 0x1, R60 ;  /* 0x000000010d157824 */ /* 0x000fe200078e023c */
[----:B------:R-:W-:Y:S02]  /*51a0*/  SEL R0, RZ, 0x1, P0 ;  /* 0x00000001ff007807 */ /* 0x000fe40000000000 */
[----:B------:R-:W-:Y:S01]  /*51b0*/  LOP3.LUT R32, R32, 0x1, RZ, 0x3c, !PT ;  /* 0x0000000120207812 */ /* 0x000fe200078e3cff */
[----:B------:R-:W-:Y:S01]  /*51c0*/  IMAD.U32 R10, RZ, RZ, UR9 ;  /* 0x00000009ff0a7e24 */ /* 0x000fe2000f8e00ff */
[----:B------:R-:W-:Y:S01]  /*51d0*/  @!UP1 UIADD3 UR9, UPT, UPT, UR7, 0x160, URZ ;  /* 0x0000016007099890 */ /* 0x000fe2000fffe0ff */
[----:B------:R-:W-:Y:S02]  /*51e0*/  LOP3.LUT R25, R25, R0, RZ, 0x3c, !PT ;  /* 0x0000000019197212 */ /* 0x000fe400078e3cff */
[----:B------:R-:W-:Y:S02]  /*51f0*/  SEL R27, R27, RZ, P0 ;  /* 0x000000ff1b1b7207 */ /* 0x000fe40000000000 */
[----:B------:R-:W-:Y:S01]  /*5200*/  IMAD.U32 R11, RZ, RZ, UR8 ;  /* 0x00000008ff0b7e24 */ /* 0x000fe2000f8e00ff */
[----:B------:R-:W-:Y:S01]  /*5210*/  @!P4 R2UR UR14, R10 ;  /* 0x000000000a0ec2ca */ /* 0x000fe200000e0000 */
[----:B------:R-:W-:Y:S01]  /*5220*/  @!UP1 UIADD3 UR8, UPT, UPT, UR7, 0x2400, URZ ;  /* 0x0000240007089890 */ /* 0x000fe2000fffe0ff */
[----:B------:R-:W-:Y:S02]  /*5230*/  VOTEU.ALL UP1, P4 ;  /* 0x0000000000ff7886 */ /* 0x000fe40002020000 */
[----:B------:R-:W-:Y:S11]  /*5240*/  @!P4 R2UR UR15, R11 ;  /* 0x000000000b0fc2ca */ /* 0x000ff600000e0000 */
[----:B------:R-:W-:Y:S02]  /*5250*/  @!UPT UIADD3 URZ, UPT, UPT, URZ, URZ, URZ ;  /* 0x000000fffffff290 */ /* 0x000fe4000fffe0ff */
[----:B------:R2:W-:Y:S01]  /*5260*/  @!UP1 UTMALDG.3D [UR8], [UR14], desc[UR18] ;  /* 0x000012080e0095b4 */ /* 0x0005e20008011000 */
[----:B------:R2:W-:Y:S01]  /*5270*/  @!P4 SYNCS.ARRIVE.TRANS64.RED.A0TR RZ, [UR7+0x160], R23 ;  /* 0x00016017ffffc9a7 */ /* 0x0005e20008300407 */
[----:B------:R-:W-:Y:S01]  /*5280*/  UPLOP3.LUT UP1, UPT, UPT, UPT, UPT, 0x80, 0x8 ;  /* 0x000000000008789c */ /* 0x000fe20003f2f070 */
[----:B------:R-:W-:Y:S01]  /*5290*/  SYNCS.ARRIVE.TRANS64.RED.A1T0 RZ, [UR13], RZ ;  /* 0x000000ffffff79a7 */ /* 0x000fe2000810040d */
[----:B------:R-:W-:Y:S09]  /*52a0*/  @P3 BRA `(.L_x_95) ;  /* 0xfffffff000f03947 */ /* 0x000ff2000383ffff */
[----:B------:R-:W-:-:S04]  /*52b0*/  SHF.L.U32 R3, R32, 0x1f, RZ ;  /* 0x0000001f20037819 */ /* 0x000fc800000006ff */
[----:B------:R-:W1:Y:S02]  /*52c0*/  SYNCS.PHASECHK.TRANS64.TRYWAIT P0, [UR7+0x168], R3 ;  /* 0x00016803ff0075a7 */ /* 0x000e640008001107 */
[----:B-1----:R-:W-:Y:S05]  /*52d0*/  @!P0 BRA `(.L_x_96) ;  /* 0x0000003800c08947 */ /* 0x002fea0003800000 */
.L_x_210:
[----:B------:R-:W3:Y:S02]  /*52e0*/  SYNCS.PHASECHK.TRANS64.TRYWAIT P0, [UR7+0x170], R3 ;  /* 0x00017003ff0075a7 */ /* 0x000ee40008001107 */
[----:B---3--:R-:W-:Y:S05]  /*52f0*/  @!P0 BRA `(.L_x_97) ;  /* 0x0000003800d08947 */ /* 0x008fea0003800000 */
.L_x_212:
[----:B-1----:R-:W-:-:S07]  /*5300*/  MOV R0, UR7 ;  /* 0x0000000700007c02 */ /* 0x002fce0008000f00 */
.L_x_98:
[----:B-1----:R-:W-:-:S04]  /*5310*/  SHF.L.U32 R3, R32, 0x1f, RZ ;  /* 0x0000001f20037819 */ /* 0x002fc800000006ff */
[----:B------:R1:W3:Y:S03]  /*5320*/  SYNCS.PHASECHK.TRANS64.TRYWAIT P0, [R0+URZ+0x178], R3 ;  /* 0x00017803000075a7 */ /* 0x0002e600080011ff */
[----:B---3--:R-:W-:Y:S05]  /*5330*/  @!P0 NANOSLEEP.SYNCS 0x989680 ;  /* 0x009896800000895d */ /* 0x008fea0003900000 */
[----:B------:R-:W3:Y:S02]  /*5340*/  @!P0 SYNCS.PHASECHK.TRANS64 P0, [R0+URZ+0x178], R3 ;  /* 0x00017803000085a7 */ /* 0x000ee400080010ff */
[----:B--23--:R-:W-:Y:S05]  /*5350*/  @P0 EXIT ;  /* 0x000000000000094d */ /* 0x00cfea0003800000 */
[----:B------:R-:W-:Y:S05]  /*5360*/  BRA `(.L_x_98) ;  /* 0xfffffffc00e87947 */ /* 0x000fea000383ffff */
.L_x_85:
[----:B------:R-:W-:-:S06]  /*5370*/  UISETP.GE.AND UP1, UPT, UR8, 0x4, UPT ;  /* 0x000000040800788c */ /* 0x000fcc000bf26270 */
[----:B------:R-:W-:-:S13]  /*5380*/  PLOP3.LUT P0, PT, PT, PT, UP1, 0x80, 0x8 ;  /* 0x000000000008781c */ /* 0x000fda0003f0f018 */
[----:B------:R-:W-:Y:S05]  /*5390*/  @!P0 EXIT ;  /* 0x000000000000894d */ /* 0x000fea0003800000 */
[----:B------:R-:W-:Y:S01]  /*53a0*/  BAR.SYNC.DEFER_BLOCKING 0x6, 0xa0 ;  /* 0x0182800000007b1d */ /* 0x000fe20000010000 */
[C---:B------:R-:W-:Y:S01]  /*53b0*/  IMAD.SHL.U32 R7, R72.reuse, 0x20, RZ ;  /* 0x0000002048077824 */ /* 0x040fe200078e00ff */
[C---:B------:R-:W-:Y:S01]  /*53c0*/  LOP3.LUT P0, RZ, R72.reuse, 0x4, RZ, 0xc0, !PT ;  /* 0x0000000448ff7812 */ /* 0x040fe2000780c0ff */
[C---:B------:R-:W-:Y:S01]  /*53d0*/  IMAD.SHL.U32 R64, R72.reuse, 0x10, RZ ;  /* 0x0000001048407824 */ /* 0x040fe200078e00ff */
[----:B------:R-:W-:Y:S01]  /*53e0*/  CS2R R68, SRZ ;  /* 0x0000000000447805 */ /* 0x000fe2000001ff00 */
[C---:B------:R-:W-:Y:S01]  /*53f0*/  IMAD.SHL.U32 R5, R72.reuse, 0x4, RZ ;  /* 0x0000000448057824 */ /* 0x040fe200078e00ff */
[----:B------:R-:W-:Y:S02]  /*5400*/  UMOV UR48, 0x400 ;  /* 0x0000040000307882 */ /* 0x000fe40000000000 */
[----:B------:R-:W1:Y:S01]  /*5410*/  LDC R63, c[0x0][0x370] ;  /* 0x0000dc00ff3f7b82 */ /* 0x000e620000000800 */
[----:B------:R-:W-:Y:S01]  /*5420*/  ULEA UR48, UR37, UR48, 0x18 ;  /* 0x0000003025307291 */ /* 0x000fe2000f8ec0ff */
[----:B------:R-:W-:Y:S01]  /*5430*/  LOP3.LUT R0, R7, 0xc0, RZ, 0xc0, !PT ;  /* 0x000000c007007812 */ /* 0x000fe200078ec0ff */
[----:B------:R-:W-:Y:S01]  /*5440*/  IMAD.U32 R2, R72, 0x10000, RZ ;  /* 0x0001000048027824 */ /* 0x000fe200078e00ff */
[----:B------:R-:W-:Y:S01]  /*5450*/  LOP3.LUT R64, R64, 0x600, RZ, 0xc0, !PT ;  /* 0x0000060040407812 */ /* 0x000fe200078ec0ff */
[----:B------:R-:W-:Y:S01]  /*5460*/  UIADD3 UR4, UPT, UPT, UR48, 0x400, URZ ;  /* 0x0000040030047890 */ /* 0x000fe2000fffe0ff */
[----:B------:R-:W-:Y:S01]  /*5470*/  LOP3.LUT R5, R0, 0x18, R5, 0xf8, !PT ;  /* 0x0000001800057812 */ /* 0x000fe200078ef805 */
[----:B------:R-:W-:Y:S01]  /*5480*/  IMAD.MOV.U32 R71, RZ, RZ, 0x20 ;  /* 0x00000020ff477424 */ /* 0x000fe200078e00ff */
[----:B------:R-:W2:Y:S01]  /*5490*/  LDC R28, c[0x0][0xb0c] ;  /* 0x0002c300ff1c7b82 */ /* 0x000ea20000000800 */
[----:B------:R-:W-:Y:S01]  /*54a0*/  SHF.R.U32.HI R0, RZ, 0x1, R72 ;  /* 0x00000001ff007819 */ /* 0x000fe20000011648 */
[----:B------:R-:W-:Y:S01]  /*54b0*/  IMAD.MOV.U32 R70, RZ, RZ, 0x1 ;  /* 0x00000001ff467424 */ /* 0x000fe200078e00ff */
[--C-:B------:R-:W-:Y:S01]  /*54c0*/  LOP3.LUT R64, R64, 0x20, R7.reuse, 0xf8, !PT ;  /* 0x0000002040407812 */ /* 0x100fe200078ef807 */
[----:B------:R-:W-:Y:S01]  /*54d0*/  IMAD.MOV.U32 R30, RZ, RZ, RZ ;  /* 0x000000ffff1e7224 */ /* 0x000fe200078e00ff */
[----:B------:R-:W-:Y:S01]  /*54e0*/  LOP3.LUT R2, R2, 0x600000, RZ, 0xc0, !PT ;  /* 0x0060000002027812 */ /* 0x000fe200078ec0ff */
[----:B------:R-:W-:Y:S01]  /*54f0*/  IMAD.MOV.U32 R75, RZ, RZ, RZ ;  /* 0x000000ffff4b7224 */ /* 0x000fe200078e00ff */
[----:B------:R-:W-:Y:S01]  /*5500*/  LOP3.LUT R5, R5, 0x8, R0, 0x78, !PT ;  /* 0x0000000805057812 */ /* 0x000fe200078e7800 */
[----:B------:R-:W4:Y:S01]  /*5510*/  LDC R61, c[0x0][0xb20] ;  /* 0x0002c800ff3d7b82 */ /* 0x000f220000000800 */
[----:B------:R-:W3:Y:S01]  /*5520*/  LDS R3, [UR48+0x240] ;  /* 0x00024030ff037984 */ /* 0x000ee20008000800 */
[----:B------:R-:W-:Y:S01]  /*5530*/  LOP3.LUT R64, R64, 0x100, R7, 0xf8, !PT ;  /* 0x0000010040407812 */ /* 0x000fe200078ef807 */
[----:B------:R-:W-:Y:S01]  /*5540*/  IMAD.U32 R66, RZ, RZ, UR4 ;  /* 0x00000004ff427e24 */ /* 0x000fe2000f8e00ff */
[----:B------:R-:W-:Y:S01]  /*5550*/  LOP3.LUT R72, R72, 0x60, RZ, 0xc0, !PT ;  /* 0x0000006048487812 */ /* 0x000fe200078ec0ff */
[----:B------:R-:W1:Y:S01]  /*5560*/  LDCU.64 UR52, c[0x0][0x348] ;  /* 0x00006900ff3477ac */ /* 0x000e620008000a00 */
[----:B------:R-:W-:-:S02]  /*5570*/  LOP3.LUT R64, R64, R5, RZ, 0xfc, !PT ;  /* 0x0000000540407212 */ /* 0x000fc400078efcff */
[----:B------:R-:W1:Y:S01]  /*5580*/  LDC R27, c[0x0][0xb30] ;  /* 0x0002cc00ff1b7b82 */ /* 0x000e620000000800 */
[----:B------:R-:W-:Y:S01]  /*5590*/  SEL R71, R71, 0xffffffe0, !P0 ;  /* 0xffffffe047477807 */ /* 0x000fe20004000000 */
[----:B------:R-:W1:Y:S01]  /*55a0*/  LDCU.64 UR38, c[0x0][0x888] ;  /* 0x00011100ff2677ac */ /* 0x000e620008000a00 */
[----:B------:R-:W1:Y:S05]  /*55b0*/  LDCU.64 UR44, c[0x0][0x890] ;  /* 0x00011200ff2c77ac */ /* 0x000e6a0008000a00 */
[----:B------:R-:W1:Y:S01]  /*55c0*/  LDC.64 R56, c[0x0][0xb10] ;  /* 0x0002c400ff387b82 */ /* 0x000e620000000a00 */
[----:B------:R-:W-:Y:S01]  /*55d0*/  UMOV UR50, URZ ;  /* 0x000000ff00327c82 */ /* 0x000fe20008000000 */
[----:B------:R-:W-:-:S06]  /*55e0*/  UMOV UR49, URZ ;  /* 0x000000ff00317c82 */ /* 0x000fcc0008000000 */
[----:B------:R-:W1:Y:S08]  /*55f0*/  LDC.64 R24, c[0x0][0xb18] ;  /* 0x0002c600ff187b82 */ /* 0x000e700000000a00 */
[----:B------:R-:W1:Y:S08]  /*5600*/  LDC.64 R22, c[0x0][0xb28] ;  /* 0x0002ca00ff167b82 */ /* 0x000e700000000a00 */
[----:B------:R-:W1:Y:S01]  /*5610*/  LDC.64 R54, c[0x0][0x8b0] ;  /* 0x00022c00ff367b82 */ /* 0x000e620000000a00 */
[----:B---3--:R-:W-:-:S07]  /*5620*/  IMAD.IADD R2, R3, 0x1, R2 ;  /* 0x0000000103027824 */ /* 0x008fce00078e0202 */
[----:B------:R-:W3:Y:S08]  /*5630*/  LDC.64 R52, c[0x0][0x8a8] ;  /* 0x00022a00ff347b82 */ /* 0x000ef00000000a00 */
[----:B--2-4-:R-:W1:Y:S02]  /*5640*/  LDC R62, c[0x0][0x374] ;  /* 0x0000dd00ff3e7b82 */ /* 0x014e640000000800 */
.L_x_135:
[C---:B------:R-:W-:Y:S02]  /*5650*/  LEA R0, R75.reuse, UR48, 0x3 ;  /* 0x000000304b007c11 */ /* 0x040fe4000f8e18ff */
[----:B------:R-:W-:Y:S02]  /*5660*/  SHF.L.U32 R3, R68, 0x1f, RZ ;  /* 0x0000001f44037819 */ /* 0x000fe400000006ff */
[----:B------:R-:W-:Y:S02]  /*5670*/  LEA R16, R75, UR48, 0x4 ;  /* 0x000000304b107c11 */ /* 0x000fe4000f8e20ff */
[----:B------:R-:W2:Y:S02]  /*5680*/  SYNCS.PHASECHK.TRANS64.TRYWAIT P0, [R0+URZ+0x190], R3 ;  /* 0x00019003000075a7 */ /* 0x000ea400080011ff */
[----:B-12---:R-:W-:Y:S05]  /*5690*/  @!P0 BRA `(.L_x_99) ;  /* 0x0000003800008947 */ /* 0x006fea0003800000 */
.L_x_213:
[----:B------:R-:W4:Y:S01]  /*56a0*/  LDC.64 R14, c[0x0][0xb10] ;  /* 0x0002c400ff0e7b82 */ /* 0x000f220000000a00 */
[----:B------:R-:W3:Y:S01]  /*56b0*/  LDS.128 R16, [R16+0x220] ;  /* 0x0002200010107984 */ /* 0x000ee20000000c00 */
[----:B-1----:R-:W-:Y:S01]  /*56c0*/  ISETP.NE.AND P1, PT, R27, 0x1, PT ;  /* 0x000000011b00780c */ /* 0x002fe20003f25270 */
[----:B--2---:R-:W-:Y:S01]  /*56d0*/  VIADD R0, R0, 0x1a0 ;  /* 0x000001a000007836 */ /* 0x004fe20000000000 */
[----:B------:R-:W-:Y:S04]  /*56e0*/  ISETP.GE.AND P0, PT, R26, 0x1, PT ;  /* 0x000000011a00780c */ /* 0x000fe80003f06270 */
[----:B------:R-:W1:Y:S01]  /*56f0*/  LDC.64 R12, c[0x0][0xb18] ;  /* 0x0002c600ff0c7b82 */ /* 0x000e620000000a00 */
[----:B------:R-:W-:Y:S01]  /*5700*/  PRMT R0, RZ, 0x654, R0 ;  /* 0x00000654ff007816 */ /* 0x000fe20000000000 */
[----:B------:R-:W-:Y:S01]  /*5710*/  @!PT LDS RZ, [RZ] ;  /* 0x00000000fffff984 */ /* 0x000fe20000000800 */
[----:B------:R-:W-:Y:S01]  /*5720*/  @!PT LDS RZ, [RZ] ;  /* 0x00000000fffff984 */ /* 0x000fe20000000800 */
[----:B------:R-:W-:Y:S01]  /*5730*/  @!PT LDS RZ, [RZ] ;  /* 0x00000000fffff984 */ /* 0x000fe20000000800 */
[----:B------:R-:W-:Y:S01]  /*5740*/  @!PT LDS RZ, [RZ] ;  /* 0x00000000fffff984 */ /* 0x000fe20000000800 */
[----:B------:R2:W-:Y:S06]  /*5750*/  MEMBAR.ALL.CTA ;  /* 0x0000000000007992 */ /* 0x0005ec0000008000 */
[----:B--2---:R-:W2:Y:S01]  /*5760*/  FENCE.VIEW.ASYNC.S ;  /* 0x00000000000073c6 */ /* 0x004ea20000000000 */
[----:B------:R-:W1:Y:S08]  /*5770*/  @!P1 LDC R11, c[0x0][0xb20] ;  /* 0x0002c800ff0b9b82 */ /* 0x000e700000000800 */
[----:B------:R-:W1:Y:S01]  /*5780*/  @!P1 LDC R10, c[0x0][0xb0c] ;  /* 0x0002c300ff0a9b82 */ /* 0x000e620000000800 */
[----:B--2---:R2:W-:Y:S01]  /*5790*/  SYNCS.ARRIVE.TRANS64.RED.A1T0 RZ, [R0+URZ], RZ ;  /* 0x000000ff00ff79a7 */ /* 0x0045e200081004ff */
[----:B---3--:R-:W-:Y:S04]  /*57a0*/  LOP3.LUT P4, RZ, R18, 0x1, RZ, 0xc0, !PT ;  /* 0x0000000112ff7812 */ /* 0x008fe8000788c0ff */
[----:B------:R-:W-:Y:S09]  /*57b0*/  P2R R73, PR, RZ, 0x10 ;  /* 0x00000010ff497803 */ /* 0x000ff20000000000 */
[----:B------:R-:W-:Y:S02]  /*57c0*/  @P4 MOV R31, R16 ;  /* 0x00000010001f4202 */ /* 0x000fe40000000f00 */
[----:B------:R-:W-:Y:S01]  /*57d0*/  @P4 LOP3.LUT R29, R17, 0xffff, RZ, 0xc0, !PT ;  /* 0x0000ffff111d4812 */ /* 0x000fe200078ec0ff */
[----:B--2-4-:R-:W-:Y:S06]  /*57e0*/  @!P0 BRA `(.L_x_100) ;  /* 0x0000000000a48947 */ /* 0x014fec0003800000 */
[----:B------:R-:W-:Y:S01]  /*57f0*/  IMAD.HI.U32 R36, R62, R25, RZ ;  /* 0x000000193e247227 */ /* 0x000fe200078e00ff */
[----:B------:R-:W-:Y:S02]  /*5800*/  ISETP.NE.AND P0, PT, R24, 0x1, PT ;  /* 0x000000011800780c */ /* 0x000fe40003f05270 */
[----:B------:R-:W-:Y:S01]  /*5810*/  ISETP.NE.AND P2, PT, R26, 0x1, PT ;  /* 0x000000011a00780c */ /* 0x000fe20003f45270 */
[-C--:B------:R-:W-:Y:S01]  /*5820*/  IMAD.HI.U32 R34, R63, R56.reuse, RZ ;  /* 0x000000383f227227 */ /* 0x080fe200078e00ff */
[----:B------:R-:W-:Y:S02]  /*5830*/  SHF.R.U32.HI R33, RZ, R61, R36 ;  /* 0x0000003dff217219 */ /* 0x000fe40000011624 */
[----:B------:R-:W-:Y:S01]  /*5840*/  ISETP.NE.AND P3, PT, R28, 0x1, PT ;  /* 0x000000011c00780c */ /* 0x000fe20003f65270 */
[----:B------:R-:W-:Y:S01]  /*5850*/  IMAD.HI.U32 R40, R29, R25, RZ ;  /* 0x000000191d287227 */ /* 0x000fe200078e00ff */
[----:B------:R-:W-:Y:S02]  /*5860*/  SHF.R.U32.HI R34, RZ, R57, R34 ;  /* 0x00000039ff227219 */ /* 0x000fe40000011622 */
[----:B------:R-:W-:Y:S01]  /*5870*/  SEL R3, R62, R33, !P0 ;  /* 0x000000213e037207 */ /* 0x000fe20004000000 */
[----:B------:R-:W-:Y:S01]  /*5880*/  IMAD.HI.U32 R38, R31, R56, RZ ;  /* 0x000000381f267227 */ /* 0x000fe200078e00ff */
[----:B------:R-:W-:Y:S03]  /*5890*/  SEL R7, R63, R34, !P3 ;  /* 0x000000223f077207 */ /* 0x000fe60005800000 */
[-C--:B------:R-:W-:Y:S01]  /*58a0*/  IMAD.HI.U32 R34, R3, R22.reuse, RZ ;  /* 0x0000001603227227 */ /* 0x080fe200078e00ff */
[----:B------:R-:W-:Y:S03]  /*58b0*/  SHF.R.U32.HI R38, RZ, R57, R38 ;  /* 0x00000039ff267219 */ /* 0x000fe60000011626 */
[----:B------:R-:W-:Y:S01]  /*58c0*/  IMAD.HI.U32 R36, R7, R22, RZ ;  /* 0x0000001607247227 */ /* 0x000fe200078e00ff */
[----:B------:R-:W-:Y:S02]  /*58d0*/  @P2 SHF.R.U32.HI R3, RZ, R23, R34 ;  /* 0x00000017ff032219 */ /* 0x000fe40000011622 */
[----:B------:R-:W-:Y:S02]  /*58e0*/  SHF.R.U32.HI R34, RZ, R61, R40 ;  /* 0x0000003dff227219 */ /* 0x000fe40000011628 */
[----:B------:R-:W-:Y:S01]  /*58f0*/  @P2 SHF.R.U32.HI R7, RZ, R23, R36 ;  /* 0x00000017ff072219 */ /* 0x000fe20000011624 */
[C---:B------:R-:W-:Y:S01]  /*5900*/  IMAD R4, R26.reuse, R3, RZ ;  /* 0x000000031a047224 */ /* 0x040fe200078e02ff */
[----:B------:R-:W-:Y:S02]  /*5910*/  SEL R5, R29, R34, !P0 ;  /* 0x000000221d057207 */ /* 0x000fe40004000000 */
[----:B------:R-:W-:Y:S01]  /*5920*/  SEL R3, R31, R38, !P3 ;  /* 0x000000261f037207 */ /* 0x000fe20005800000 */
[----:B------:R-:W-:Y:S01]  /*5930*/  IMAD R6, R26, R7, RZ ;  /* 0x000000071a067224 */ /* 0x000fe200078e02ff */
[C---:B------:R-:W-:Y:S01]  /*5940*/  ISETP.GE.AND P0, PT, R5.reuse, R4, PT ;  /* 0x000000040500720c */ /* 0x040fe20003f06270 */
[----:B------:R-:W-:Y:S03]  /*5950*/  IMAD.HI.U32 R8, R5, R22, RZ ;  /* 0x0000001605087227 */ /* 0x000fe600078e00ff */
[----:B------:R-:W-:Y:S01]  /*5960*/  ISETP.GE.OR P0, PT, R3, R6, P0 ;  /* 0x000000060300720c */ /* 0x000fe20000706670 */
[----:B------:R-:W-:Y:S01]  /*5970*/  IMAD.MOV R6, RZ, RZ, -R3 ;  /* 0x000000ffff067224 */ /* 0x000fe200078e0a03 */
[-C--:B------:R-:W-:Y:S03]  /*5980*/  SHF.R.U32.HI R8, RZ, R23.reuse, R8 ;  /* 0x00000017ff087219 */ /* 0x080fe60000011608 */
[----:B------:R-:W-:Y:S01]  /*5990*/  IMAD R31, R28, R6, R31 ;  /* 0x000000061c1f7224 */ /* 0x000fe200078e021f */
[----:B------:R-:W-:Y:S05]  /*59a0*/  SEL R9, R5, R8, !P2 ;  /* 0x0000000805097207 */ /* 0x000fea0005000000 */
[----:B------:R-:W-:Y:S02]  /*59b0*/  IMAD.MOV R8, RZ, RZ, -R9 ;  /* 0x000000ffff087224 */ /* 0x000fe400078e0a09 */
[C---:B------:R-:W-:Y:S04]  /*59c0*/  @!P0 IMAD.HI.U32 R4, R3.reuse, R22, RZ ;  /* 0x0000001603048227 */ /* 0x040fe800078e00ff */
[----:B------:R-:W-:Y:S01]  /*59d0*/  IMAD R8, R26, R8, R5 ;  /* 0x000000081a087224 */ /* 0x000fe200078e0205 */
[----:B------:R-:W-:Y:S04]  /*59e0*/  @!P0 SHF.R.U32.HI R4, RZ, R23, R4 ;  /* 0x00000017ff048219 */ /* 0x000fe80000011604 */
[----:B------:R-:W-:Y:S02]  /*59f0*/  @!P0 SEL R0, R3, R4, !P2 ;  /* 0x0000000403008207 */ /* 0x000fe40005000000 */
[----:B------:R-:W-:Y:S02]  /*5a00*/  IADD3 R4, PT, PT, -R5, RZ, RZ ;  /* 0x000000ff05047210 */ /* 0x000fe40007ffe1ff */
[----:B------:R-:W-:Y:S01]  /*5a10*/  @!P0 IADD3 R9, PT, PT, R9, -R0, RZ ;  /* 0x8000000009098210 */ /* 0x000fe20007ffe0ff */
[----:B------:R-:W-:Y:S02]  /*5a20*/  @!P0 IMAD R0, R7, R8, R0 ;  /* 0x0000000807008224 */ /* 0x000fe400078e0200 */
[----:B------:R-:W-:Y:S02]  /*5a30*/  IMAD R29, R24, R4, R29 ;  /* 0x00000004181d7224 */ /* 0x000fe400078e021d */
[----:B------:R-:W-:Y:S02]  /*5a40*/  @!P0 IMAD R5, R9, R26, R3 ;  /* 0x0000001a09058224 */ /* 0x000fe400078e0203 */
[----:B------:R-:W-:Y:S04]  /*5a50*/  @!P0 IMAD.MOV.U32 R3, RZ, RZ, R0 ;  /* 0x000000ffff038224 */ /* 0x000fe800078e0000 */
[----:B------:R-:W-:Y:S02]  /*5a60*/  IMAD R31, R3, R28, R31 ;  /* 0x0000001c031f7224 */ /* 0x000fe400078e021f */
[----:B------:R-:W-:Y:S07]  /*5a70*/  IMAD R29, R5, R24, R29 ;  /* 0x00000018051d7224 */ /* 0x000fee00078e021d */
.L_x_100:
[----:B-1----:R-:W-:Y:S01]  /*5a80*/  @!P1 ISETP.NE.AND P0, PT, R12, 0x1, PT ;  /* 0x000000010c00980c */ /* 0x002fe20003f05270 */
[----:B------:R-:W-:Y:S01]  /*5a90*/  @!P1 IMAD.HI.U32 R4, R29, R13, RZ ;  /* 0x0000000d1d049227 */ /* 0x000fe200078e00ff */
[----:B------:R-:W-:Y:S01]  /*5aa0*/  R2UR UR42, R21 ;  /* 0x00000000152a72ca */ /* 0x000fe200000e0000 */
[----:B------:R-:W-:Y:S01]  /*5ab0*/  BSSY.RECONVERGENT B6, `(.L_x_101) ;  /* 0x0000031000067945 */ /* 0x000fe20003800200 */
[----:B------:R-:W-:Y:S01]  /*5ac0*/  R2UR UR41, R20 ;  /* 0x00000000142972ca */ /* 0x000fe200000e0000 */
[----:B------:R-:W-:Y:S01]  /*5ad0*/  @!P1 IMAD.HI.U32 R0, R31, R14, RZ ;  /* 0x0000000e1f009227 */ /* 0x000fe200078e00ff */
[----:B------:R-:W-:Y:S02]  /*5ae0*/  @!P1 SHF.R.U32.HI R4, RZ, R11, R4 ;  /* 0x0000000bff049219 */ /* 0x000fe40000011604 */
[----:B------:R-:W-:Y:S01]  /*5af0*/  @!P1 ISETP.NE.AND P2, PT, R10, 0x1, PT ;  /* 0x000000010a00980c */ /* 0x000fe20003f45270 */
[----:B------:R-:W-:Y:S01]  /*5b00*/  VIADD R75, R75, 0x1 ;  /* 0x000000014b4b7836 */ /* 0x000fe20000000000 */
[----:B------:R-:W-:Y:S02]  /*5b10*/  @!P1 SEL R3, R29, R4, !P0 ;  /* 0x000000041d039207 */ /* 0x000fe40004000000 */
[----:B------:R-:W-:Y:S02]  /*5b20*/  @!P1 SHF.R.U32.HI R0, RZ, R15, R0 ;  /* 0x0000000fff009219 */ /* 0x000fe40000011600 */
[----:B------:R-:W-:Y:S01]  /*5b30*/  LOP3.LUT P0, RZ, R66, 0x1b0, RZ, 0xc0, !PT ;  /* 0x000001b042ff7812 */ /* 0x000fe2000780c0ff */
[----:B------:R-:W-:Y:S01]  /*5b40*/  USHF.L.U32 UR42, UR42, 0x6, URZ ;  /* 0x000000062a2a7899 */ /* 0x000fe200080006ff */
[----:B------:R-:W-:Y:S01]  /*5b50*/  @!P1 SEL R4, R31, R0, !P2 ;  /* 0x000000001f049207 */ /* 0x000fe20005000000 */
[----:B------:R-:W-:Y:S01]  /*5b60*/  UIMAD UR41, UR41, 0x60, URZ ;  /* 0x00000060292978a4 */ /* 0x000fe2000f8e02ff */
[----:B------:R-:W-:Y:S03]  /*5b70*/  @P4 SHF.R.U32.HI R67, RZ, 0x10, R17 ;  /* 0x00000010ff434819 */ /* 0x000fe60000011611 */
[----:B------:R-:W-:Y:S02]  /*5b80*/  @!P1 IMAD.IADD R0, R3, 0x1, -R4 ;  /* 0x0000000103009824 */ /* 0x000fe400078e0a04 */
[----:B------:R-:W-:Y:S02]  /*5b90*/  @!P1 IMAD.IADD R3, R4, 0x1, -R3 ;  /* 0x0000000104039824 */ /* 0x000fe400078e0a03 */
[----:B------:R-:W-:Y:S02]  /*5ba0*/  @!P1 IMAD R31, R0, R10, R31 ;  /* 0x0000000a001f9224 */ /* 0x000fe400078e021f */
[----:B------:R-:W-:Y:S01]  /*5bb0*/  @!P1 IMAD R29, R3, R12, R29 ;  /* 0x0000000c031d9224 */ /* 0x000fe200078e021d */
[----:B------:R-:W-:Y:S06]  /*5bc0*/  @!P0 BRA `(.L_x_102) ;  /* 0x00000000007c8947 */ /* 0x000fec0003800000 */
[----:B------:R-:W1:Y:S01]  /*5bd0*/  LDCU.64 UR8, c[0x4][0x80] ;  /* 0x01001000ff0877ac */ /* 0x000e620008000a00 */
[----:B------:R-:W-:Y:S01]  /*5be0*/  MOV R16, 0x0 ;  /* 0x0000000000107802 */ /* 0x000fe20000000f00 */
[----:B------:R-:W-:Y:S02]  /*5bf0*/  HFMA2 R12, -RZ, RZ, 0, 5.9604644775390625e-08 ;  /* 0x00000001ff0c7431 */ /* 0x000fe400000001ff */
[----:B------:R-:W-:Y:S01]  /*5c00*/  IMAD.MOV.U32 R8, RZ, RZ, 0x70 ;  /* 0x00000070ff087424 */ /* 0x000fe200078e00ff */
[----:B------:R2:W3:Y:S01]  /*5c10*/  LDC.64 R14, c[0x4][R16] ;  /* 0x01000000100e7b82 */ /* 0x0004e20000000a00 */
[----:B------:R-:W4:Y:S01]  /*5c20*/  LDCU.64 UR6, c[0x4][0x88] ;  /* 0x01001100ff0677ac */ /* 0x000f220008000a00 */
[----:B------:R-:W-:Y:S01]  /*5c30*/  IMAD.MOV.U32 R13, RZ, RZ, RZ ;  /* 0x000000ffff0d7224 */ /* 0x000fe200078e00ff */
[----:B------:R-:W2:Y:S01]  /*5c40*/  LDCU.64 UR4, c[0x4][0x8] ;  /* 0x01000100ff0477ac */ /* 0x000ea20008000a00 */
[----:B-1----:R-:W-:Y:S01]  /*5c50*/  MOV R5, UR9 ;  /* 0x0000000900057c02 */ /* 0x002fe20008000f00 */
[----:B------:R-:W-:Y:S01]  /*5c60*/  IMAD.U32 R4, RZ, RZ, UR8 ;  /* 0x00000008ff047e24 */ /* 0x000fe2000f8e00ff */
[----:B----4-:R-:W-:Y:S01]  /*5c70*/  MOV R7, UR7 ;  /* 0x0000000700077c02 */ /* 0x010fe20008000f00 */
[----:B------:R-:W-:Y:S01]  /*5c80*/  IMAD.U32 R6, RZ, RZ, UR6 ;  /* 0x00000006ff067e24 */ /* 0x000fe2000f8e00ff */
[----:B--2---:R-:W-:Y:S01]  /*5c90*/  MOV R11, UR5 ;  /* 0x00000005000b7c02 */ /* 0x004fe20008000f00 */
[----:B------:R-:W-:Y:S02]  /*5ca0*/  IMAD.U32 R10, RZ, RZ, UR4 ;  /* 0x00000004ff0a7e24 */ /* 0x000fe4000f8e00ff */
[----:B------:R-:W-:Y:S07]  /*5cb0*/  LEPC R20, `(.L_x_103) ;  /* 0x000000001014794e */ /* 0x000fee0000000000 */
[----:B---3-5:R-:W-:Y:S05]  /*5cc0*/  CALL.ABS.NOINC R14 ;  /* 0x000000000e007343 */ /* 0x028fea0003c00000 */
.L_x_103:
[----:B------:R-:W1:Y:S01]  /*5cd0*/  LDCU.64 UR8, c[0x4][0x80] ;  /* 0x01001000ff0877ac */ /* 0x000e620008000a00 */
[----:B------:R-:W2:Y:S01]  /*5ce0*/  LDC.64 R16, c[0x4][R16] ;  /* 0x0100000010107b82 */ /* 0x000ea20000000a00 */
[----:B------:R-:W-:Y:S02]  /*5cf0*/  HFMA2 R12, -RZ, RZ, 0, 5.9604644775390625e-08 ;  /* 0x00000001ff0c7431 */ /* 0x000fe400000001ff */
[----:B------:R-:W-:Y:S02]  /*5d00*/  IMAD.MOV.U32 R8, RZ, RZ, 0x70 ;  /* 0x00000070ff087424 */ /* 0x000fe400078e00ff */
[----:B------:R-:W-:Y:S01]  /*5d10*/  IMAD.MOV.U32 R13, RZ, RZ, RZ ;  /* 0x000000ffff0d7224 */ /* 0x000fe200078e00ff */
[----:B------:R-:W3:Y:S01]  /*5d20*/  LDCU.64 UR6, c[0x4][0x88] ;  /* 0x01001100ff0677ac */ /* 0x000ee20008000a00 */
[----:B------:R-:W4:Y:S01]  /*5d30*/  LDCU.64 UR4, c[0x4][0x8] ;  /* 0x01000100ff0477ac */ /* 0x000f220008000a00 */
[----:B-1----:R-:W-:Y:S02]  /*5d40*/  MOV R4, UR8 ;  /* 0x0000000800047c02 */ /* 0x002fe40008000f00 */
[----:B------:R-:W-:Y:S02]  /*5d50*/  MOV R5, UR9 ;  /* 0x0000000900057c02 */ /* 0x000fe40008000f00 */
[----:B---3--:R-:W-:Y:S01]  /*5d60*/  MOV R7, UR7 ;  /* 0x0000000700077c02 */ /* 0x008fe20008000f00 */
[----:B------:R-:W-:Y:S01]  /*5d70*/  IMAD.U32 R6, RZ, RZ, UR6 ;  /* 0x00000006ff067e24 */ /* 0x000fe2000f8e00ff */
[----:B----4-:R-:W-:Y:S01]  /*5d80*/  MOV R11, UR5 ;  /* 0x00000005000b7c02 */ /* 0x010fe20008000f00 */
[----:B------:R-:W-:Y:S02]  /*5d90*/  IMAD.U32 R10, RZ, RZ, UR4 ;  /* 0x00000004ff0a7e24 */ /* 0x000fe4000f8e00ff */
[----:B------:R-:W-:Y:S07]  /*5da0*/  LEPC R20, `(.L_x_102) ;  /* 0x000000001014794e */ /* 0x000fee0000000000 */
[----:B--2---:R-:W-:Y:S05]  /*5db0*/  CALL.ABS.NOINC R16 ;  /* 0x0000000010007343 */ /* 0x004fea0003c00000 */
.L_x_102:
[----:B------:R-:W-:Y:S05]  /*5dc0*/  BSYNC.RECONVERGENT B6 ;  /* 0x0000000000067941 */ /* 0x000fea0003800200 */
.L_x_101:
[----:B------:R-:W-:Y:S01]  /*5dd0*/  ISETP.NE.U32.AND P4, PT, R54, RZ, PT ;  /* 0x000000ff3600720c */ /* 0x000fe20003f85070 */
[----:B------:R-:W-:Y:S01]  /*5de0*/  UISETP.NE.AND UP2, UPT, UR51, URZ, UPT ;  /* 0x000000ff3300728c */ /* 0x000fe2000bf45270 */
[----:B------:R-:W-:Y:S01]  /*5df0*/  ISETP.NE.U32.AND P2, PT, RZ, UR38, PT ;  /* 0x00000026ff007c0c */ /* 0x000fe2000bf45070 */
[----:B------:R-:W-:Y:S01]  /*5e00*/  UISETP.NE.U32.AND UP1, UPT, UR44, URZ, UPT ;  /* 0x000000ff2c00728c */ /* 0x000fe2000bf25070 */
[----:B------:R-:W-:Y:S01]  /*5e10*/  ISETP.NE.AND.EX P4, PT, R55, RZ, PT, P4 ;  /* 0x000000ff3700720c */ /* 0x000fe20003f85340 */
[----:B------:R-:W-:Y:S01]  /*5e20*/  UPLOP3.LUT UP0, UPT, UPT, UPT, UPT, 0x40, 0x4 ;  /* 0x000000000004789c */ /* 0x000fe20003f0e870 */
[----:B------:R-:W-:Y:S01]  /*5e30*/  ISETP.NE.AND.EX P2, PT, RZ, UR39, PT, P2 ;  /* 0x00000027ff007c0c */ /* 0x000fe2000bf45320 */
[----:B------:R-:W-:Y:S01]  /*5e40*/  UISETP.NE.AND.EX UP1, UPT, UR45, URZ, UPT, UP1 ;  /* 0x000000ff2d00728c */ /* 0x000fe2000bf25310 */
[----:B------:R-:W-:Y:S04]  /*5e50*/  PLOP3.LUT P1, PT, PT, PT, UP2, 0x80, 0x8 ;  /* 0x000000000008781c */ /* 0x000fe80003f2f028 */
[----:B------:R-:W-:Y:S06]  /*5e60*/  @UP2 UPLOP3.LUT UP0, UPT, UPT, UPT, UP1, 0x80, 0x8 ;  /* 0x000000000008289c */ /* 0x000fec0003f0f010 */
[----:B------:R-:W-:Y:S01]  /*5e70*/  PLOP3.LUT P0, PT, PT, PT, UP0, 0x80, 0x8 ;  /* 0x000000000008781c */ /* 0x000fe20003f0f008 */
[----:B------:R-:W-:Y:S01]  /*5e80*/  @!UPT UIADD3 URZ, UPT, UPT, URZ, URZ, URZ ;  /* 0x000000fffffff290 */ /* 0x000fe2000fffe0ff */
[----:B------:R-:W-:Y:S11]  /*5e90*/  BRA.U !UP1, `(.L_x_104) ;  /* 0x0000000109387547 */ /* 0x000ff6000b800000 */
[----:B------:R-:W-:Y:S01]  /*5ea0*/  UISETP.NE.U32.AND UP0, UPT, UR38, URZ, UPT ;  /* 0x000000ff2600728c */ /* 0x000fe2000bf05070 */
[----:B------:R-:W-:Y:S02]  /*5eb0*/  HFMA2 R0, -RZ, RZ, 0, 5.9604644775390625e-08 ;  /* 0x00000001ff007431 */ /* 0x000fe400000001ff */
[----:B------:R-:W-:Y:S01]  /*5ec0*/  IMAD.MOV.U32 R59, RZ, RZ, 0x1 ;  /* 0x00000001ff3b7424 */ /* 0x000fe200078e00ff */
[----:B------:R-:W-:Y:S06]  /*5ed0*/  UISETP.NE.AND.EX UP0, UPT, UR39, URZ, UPT, UP0 ;  /* 0x000000ff2700728c */ /* 0x000fec000bf05300 */
[----:B------:R-:W-:Y:S05]  /*5ee0*/  PLOP3.LUT P3, PT, PT, PT, UP0, 0x80, 0x8 ;  /* 0x000000000008781c */ /* 0x000fea0003f6f008 */
[----:B------:R-:W1:Y:S01]  /*5ef0*/  @UP0 LDCU.64 UR6, c[0x0][0x888] ;  /* 0x00011100ff0607ac */ /* 0x000e620008000a00 */
[----:B------:R-:W-:Y:S07]  /*5f00*/  @UP0 UIMAD UR4, UR36, UR44, URZ ;  /* 0x0000002c240402a4 */ /* 0x000fee000f8e02ff */
[----:B------:R-:W-:Y:S01]  /*5f10*/  @!P3 PRMT R59, R0, 0x7610, R59 ;  /* 0x00007610003bb816 */ /* 0x000fe2000000003b */
[----:B-1----:R-:W-:Y:S03]  /*5f20*/  @UP0 UIMAD.WIDE UR6, UR4, 0x4, UR6 ;  /* 0x00000004040608a5 */ /* 0x002fe6000f8e0206 */
[----:B------:R-:W1:Y:S03]  /*5f30*/  @!UP0 LDCU UR4, c[0x0][0x880] ;  /* 0x00011000ff0487ac */ /* 0x000e660008000800 */
[----:B------:R-:W-:Y:S01]  /*5f40*/  IMAD.U32 R4, RZ, RZ, UR6 ;  /* 0x00000006ff047e24 */ /* 0x000fe2000f8e00ff */
[----:B------:R-:W-:Y:S05]  /*5f50*/  MOV R5, UR7 ;  /* 0x0000000700057c02 */ /* 0x000fea0008000f00 */
[----:B-----5:R2:W5:Y:S02]  /*5f60*/  @P3 LDG.E R35, desc[UR46][R4.64] ;  /* 0x0000002e04233981 */ /* 0x020564000c1e1900 */
[----:B-12---:R-:W-:Y:S02]  /*5f70*/  @!P3 IMAD.U32 R35, RZ, RZ, UR4 ;  /* 0x00000004ff23be24 */ /* 0x006fe4000f8e00ff */
.L_x_104:
[----:B------:R-:W-:Y:S05]  /*5f80*/  @!P4 BRA `(.L_x_105) ;  /* 0x000000000020c947 */ /* 0x000fea0003800000 */
[----:B------:R-:W-:Y:S04]  /*5f90*/  ISETP.NE.U32.AND P3, PT, R52, RZ, PT ;  /* 0x000000ff3400720c */ /* 0x000fe80003f65070 */
[----:B------:R-:W-:Y:S11]  /*5fa0*/  ISETP.NE.AND.EX P3, PT, R53, RZ, PT, P3 ;  /* 0x000000ff3500720c */ /* 0x000ff60003f65330 */
[----:B------:R-:W-:Y:S02]  /*5fb0*/  @!UPT UIADD3 URZ, UPT, UPT, URZ, URZ, URZ ;  /* 0x000000fffffff290 */ /* 0x000fe4000fffe0ff */
[----:B------:R-:W1:Y:S01]  /*5fc0*/  @P3 LDC.64 R4, c[0x0][0x8a8] ;  /* 0x00022a00ff043b82 */ /* 0x000e620000000a00 */
[----:B------:R-:W-:Y:S04]  /*5fd0*/  @P3 IMAD R0, R54, UR36, RZ ;  /* 0x0000002436003c24 */ /* 0x000fe8000f8e02ff */
[----:B-1----:R-:W-:Y:S05]  /*5fe0*/  @P3 IMAD.WIDE R4, R0, 0x4, R4 ;  /* 0x0000000400043825 */ /* 0x002fea00078e0204 */
[----:B-----5:R1:W5:Y:S02]  /*5ff0*/  @P3 LDG.E R32, desc[UR46][R4.64] ;  /* 0x0000002e04203981 */ /* 0x020364000c1e1900 */
[----:B-1----:R-:W2:Y:S02]  /*6000*/  @!P3 LDC R32, c[0x0][0x8a0] ;  /* 0x00022800ff20bb82 */ /* 0x002ea40000000800 */
.L_x_105:
[----:B-----5:R-:W-:Y:S01]  /*6010*/  FSETP.NEU.AND P3, PT, R35, RZ, PT ;  /* 0x000000ff2300720b */ /* 0x020fe20003f6d000 */
[----:B------:R-:W-:Y:S01]  /*6020*/  IMAD.SHL.U32 R39, R64, 0x2, RZ ;  /* 0x0000000240277824 */ /* 0x000fe200078e00ff */
[----:B------:R-:W-:Y:S01]  /*6030*/  SEL R6, RZ, 0xffffffff, P2 ;  /* 0xffffffffff067807 */ /* 0x000fe20001000000 */
[----:B------:R-:W-:Y:S01]  /*6040*/  BSSY B1, `(.L_x_106) ;  /* 0x0000035000017945 */ /* 0x000fe20003800000 */
[----:B------:R-:W-:Y:S01]  /*6050*/  @P1 LOP3.LUT P2, RZ, R59, 0xff, RZ, 0xc0, !PT ;  /* 0x000000ff3bff1812 */ /* 0x000fe2000784c0ff */
[----:B------:R-:W-:Y:S01]  /*6060*/  VIADD R78, R39, UR48 ;  /* 0x00000030274e7c36 */ /* 0x000fe20008000000 */
[----:B------:R-:W-:Y:S01]  /*6070*/  @P1 SEL R5, RZ, 0xffffffff, P3 ;  /* 0xffffffffff051807 */ /* 0x000fe20001800000 */
[----:B------:R-:W-:Y:S01]  /*6080*/  IMAD.MOV.U32 R84, RZ, RZ, 0x1 ;  /* 0x00000001ff547424 */ /* 0x000fe200078e00ff */
[----:B------:R-:W-:Y:S01]  /*6090*/  LOP3.LUT R70, R70, 0x1, RZ, 0x3c, !PT ;  /* 0x0000000146467812 */ /* 0x000fe200078e3cff */
[----:B------:R-:W-:Y:S01]  /*60a0*/  IMAD.MOV.U32 R38, RZ, RZ, RZ ;  /* 0x000000ffff267224 */ /* 0x000fe200078e00ff */
[----:B------:R-:W-:Y:S02]  /*60b0*/  @P0 SEL R5, R6, R5, !P2 ;  /* 0x0000000506050207 */ /* 0x000fe40005000000 */
[----:B------:R-:W-:Y:S02]  /*60c0*/  CS2R R50, SRZ ;  /* 0x0000000000327805 */ /* 0x000fe4000001ff00 */
[C---:B------:R-:W-:Y:S02]  /*60d0*/  LEA R79, R30.reuse, UR48, 0x3 ;  /* 0x000000301e4f7c11 */ /* 0x040fe4000f8e18ff */
[----:B------:R-:W-:Y:S02]  /*60e0*/  CS2R R48, SRZ ;  /* 0x0000000000307805 */ /* 0x000fe4000001ff00 */
[----:B------:R-:W-:Y:S02]  /*60f0*/  @P1 LOP3.LUT R5, R5, 0x1, RZ, 0xc0, !PT ;  /* 0x0000000105051812 */ /* 0x000fe400078ec0ff */
[----:B------:R-:W-:Y:S02]  /*6100*/  CS2R R42, SRZ ;  /* 0x00000000002a7805 */ /* 0x000fe4000001ff00 */
[----:B------:R-:W-:Y:S02]  /*6110*/  SHF.L.U32 R4, R69, 0x1f, RZ ;  /* 0x0000001f45047819 */ /* 0x000fe400000006ff */
[----:B------:R-:W-:Y:S02]  /*6120*/  CS2R R40, SRZ ;  /* 0x0000000000287805 */ /* 0x000fe4000001ff00 */
[----:B------:R-:W-:Y:S01]  /*6130*/  ISETP.NE.U32.OR P5, PT, R5, 0x1, !P1 ;  /* 0x000000010500780c */ /* 0x000fe20004fa5470 */
[----:B------:R-:W-:Y:S01]  /*6140*/  IMAD.IADD R77, R71, 0x1, R78 ;  /* 0x00000001474d7824 */ /* 0x000fe200078e024e */
[----:B------:R-:W-:Y:S02]  /*6150*/  PLOP3.LUT P2, PT, PT, PT, UP1, 0x80, 0x8 ;  /* 0x000000000008781c */ /* 0x000fe40003f4f018 */
[----:B------:R-:W-:Y:S02]  /*6160*/  LOP3.LUT P4, R74, R59, 0xff, RZ, 0xc0, !PT ;  /* 0x000000ff3b4a7812 */ /* 0x000fe4000788c0ff */
[----:B------:R-:W-:Y:S02]  /*6170*/  SEL R5, RZ, 0xffffffff, P3 ;  /* 0xffffffffff057807 */ /* 0x000fe40001800000 */
[----:B------:R-:W-:Y:S02]  /*6180*/  LEA.HI R33, R30, R30, RZ, 0x1 ;  /* 0x0000001e1e217211 */ /* 0x000fe400078f08ff */
[----:B------:R-:W-:Y:S02]  /*6190*/  P2R R76, PR, RZ, 0x20 ;  /* 0x00000020ff4c7803 */ /* 0x000fe40000000000 */
[----:B------:R-:W-:Y:S02]  /*61a0*/  SHF.R.U32.HI R3, RZ, 0x1, R33 ;  /* 0x00000001ff037819 */ /* 0x000fe40000011621 */
[----:B------:R-:W-:Y:S02]  /*61b0*/  @P5 SHF.L.U32 R7, R70, 0x1f, RZ ;  /* 0x0000001f46075819 */ /* 0x000fe400000006ff */
[----:B------:R-:W-:Y:S01]  /*61c0*/  @P2 SEL R5, R6, R5, !P4 ;  /* 0x0000000506052207 */ /* 0x000fe20006000000 */
[----:B------:R-:W-:Y:S01]  /*61d0*/  IMAD R0, R3, 0x60, R2 ;  /* 0x0000006003007824 */ /* 0x000fe200078e0202 */
[----:B------:R-:W1:Y:S01]  /*61e0*/  @P5 SYNCS.PHASECHK.TRANS64.TRYWAIT P1, [UR48+0x150], R7 ;  /* 0x00015007ff0055a7 */ /* 0x000e620008021130 */
[----:B------:R-:W-:Y:S02]  /*61f0*/  LOP3.LUT R33, R33, 0xffe, RZ, 0xc0, !PT ;  /* 0x00000ffe21217812 */ /* 0x000fe400078ec0ff */
[----:B------:R-:W-:Y:S03]  /*6200*/  LOP3.LUT R5, R5, 0x1, RZ, 0xc0, !PT ;  /* 0x0000000105057812 */ /* 0x000fe600078ec0ff */
[----:B------:R-:W-:Y:S01]  /*6210*/  IMAD.IADD R33, R30, 0x1, -R33 ;  /* 0x000000011e217824 */ /* 0x000fe200078e0a21 */
[----:B------:R-:W-:Y:S03]  /*6220*/  ISETP.NE.U32.AND P2, PT, R5, 0x1, PT ;  /* 0x000000010500780c */ /* 0x000fe60003f45070 */
[----:B------:R-:W-:Y:S01]  /*6230*/  IMAD R33, R33, 0x100000, R0 ;  /* 0x0010000021217824 */ /* 0x000fe200078e0200 */
[----:B------:R-:W-:Y:S01]  /*6240*/  P2R R85, PR, RZ, 0x4 ;  /* 0x00000004ff557803 */ /* 0x000fe20000000000 */
[----:B------:R3:W4:Y:S01]  /*6250*/  SYNCS.PHASECHK.TRANS64.TRYWAIT P0, [R79+URZ+0x1b0], R4 ;  /* 0x0001b0044f0075a7 */ /* 0x00072200080011ff */
[----:B-1----:R-:W-:Y:S01]  /*6260*/  @P5 SEL R84, RZ, 0x1, !P1 ;  /* 0x00000001ff545807 */ /* 0x002fe20004800000 */
[----:B---3--:R-:W-:Y:S06]  /*6270*/  @!P5 BRA `(.L_x_107) ;  /* 0x000000000044d947 */ /* 0x008fec0003800000 */
[----:B------:R-:W-:Y:S01]  /*6280*/  IMAD.MOV.U32 R50, RZ, RZ, RZ ;  /* 0x000000ffff327224 */ /* 0x000fe200078e00ff */
[----:B------:R-:W-:Y:S01]  /*6290*/  ISETP.NE.AND P1, PT, R84, RZ, PT ;  /* 0x000000ff5400720c */ /* 0x000fe20003f25270 */
[----:B------:R-:W-:Y:S01]  /*62a0*/  BSSY B0, `(.L_x_108) ;  /* 0x0000008000007945 */ /* 0x000fe20003800000 */
[----:B------:R-:W-:Y:S02]  /*62b0*/  CS2R R42, SRZ ;  /* 0x00000000002a7805 */ /* 0x000fe4000001ff00 */
[----:B------:R-:W-:Y:S02]  /*62c0*/  CS2R R40, SRZ ;  /* 0x0000000000287805 */ /* 0x000fe4000001ff00 */
[----:B------:R-:W-:Y:S07]  /*62d0*/  CS2R R48, SRZ ;  /* 0x0000000000307805 */ /* 0x000fee000001ff00 */
[----:B------:R-:W-:Y:S05]  /*62e0*/  @P1 BRA `(.L_x_109) ;  /* 0x00000000000c1947 */ /* 0x000fea0003800000 */
[----:B------:R-:W-:Y:S04]  /*62f0*/  SHF.L.U32 R3, R70, 0x1f, RZ ;  /* 0x0000001f46037819 */ /* 0x000fe800000006ff */
[----:B------:R-:W1:Y:S02]  /*6300*/  SYNCS.PHASECHK.TRANS64.TRYWAIT P1, [UR48+0x150], R3 ;  /* 0x00015003ff0075a7 */ /* 0x000e640008021130 */
[----:B-1----:R-:W-:Y:S05]  /*6310*/  @!P1 BRA `(.L_x_110) ;  /* 0x0000002800f49947 */ /* 0x002fea0003800000 */
.L_x_109:
[----:B------:R-:W-:Y:S05]  /*6320*/  BSYNC B0 ;  /* 0x0000000000007941 */ /* 0x000fea0003800000 */
.L_x_108:
[----:B------:R-:W-:Y:S01]  /*6330*/  ISETP.NE.AND P1, PT, R85, RZ, PT ;  /* 0x000000ff5500720c */ /* 0x000fe20003f25270 */
[----:B------:R-:W-:Y:S11]  /*6340*/  HFMA2 R38, -RZ, RZ, 0, 5.9604644775390625e-08 ;  /* 0x00000001ff267431 */ /* 0x000ff600000001ff */
[----:B------:R-:W-:Y:S01]  /*6350*/  @!UPT UIADD3 URZ, UPT, UPT, URZ, URZ, URZ ;  /* 0x000000fffffff290 */ /* 0x000fe2000fffe0ff */
[----:B------:R-:W-:Y:S05]  /*6360*/  @P1 WARPSYNC.ALL ;  /* 0x0000000000001948 */ /* 0x000fea0003800000 */
[----:B------:R3:W1:Y:S04]  /*6370*/  @P1 LDSM.16.M88.4 R40, [R39+UR48+0x400] ;  /* 0x000400302728183b */ /* 0x0006680008000200 */
[----:B------:R3:W1:Y:S02]  /*6380*/  @P1 LDSM.16.M88.4 R48, [R77+0x400] ;  /* 0x000400004d30183b */ /* 0x0006640000000200 */
.L_x_107:
[----:B------:R-:W-:Y:S05]  /*6390*/  BSYNC B1 ;  /* 0x0000000000017941 */ /* 0x000fea0003800000 */
.L_x_106:
[----:B-1----:R-:W-:Y:S04]  /*63a0*/  SHF.R.U32.HI R0, RZ, 0x15, R33 ;  /* 0x00000015ff007819 */ /* 0x002fe80000011621 */
[----:B------:R-:W-:Y:S01]  /*63b0*/  LOP3.LUT P1, RZ, R0, 0x3, R65, 0x48, !PT ;  /* 0x0000000300ff7812 */ /* 0x000fe20007824841 */
[----:B------:R-:W-:Y:S01]  /*63c0*/  @!UPT UIADD3 URZ, UPT, UPT, URZ, URZ, URZ ;  /* 0x000000fffffff290 */ /* 0x000fe2000fffe0ff */
[----:B----4-:R-:W-:Y:S11]  /*63d0*/  @P0 BRA `(.L_x_111) ;  /* 0x0000000000080947 */ /* 0x010ff60003800000 */
[----:B------:R-:W1:Y:S02]  /*63e0*/  SYNCS.PHASECHK.TRANS64.TRYWAIT P0, [R79+URZ+0x1b0], R4 ;  /* 0x0001b0044f0075a7 */ /* 0x000e6400080011ff */
[----:B-1----:R-:W-:Y:S05]  /*63f0*/  @!P0 BRA `(.L_x_112) ;  /* 0x0000002800d48947 */ /* 0x002fea0003800000 */
.L_x_111:
[----:B------:R-:W-:Y:S05]  /*6400*/  @!P1 BRA `(.L_x_113) ;  /* 0x0000000000409947 */ /* 0x000fea0003800000 */
[----:B------:R-:W4:Y:S01]  /*6410*/  LDCU.64 UR8, c[0x4][0x70] ;  /* 0x01000e00ff0877ac */ /* 0x000f220008000a00 */
[----:B------:R-:W-:Y:S01]  /*6420*/  MOV R15, 0x0 ;  /* 0x00000000000f7802 */ /* 0x000fe20000000f00 */
[----:B------:R-:W-:Y:S02]  /*6430*/  HFMA2 R12, -RZ, RZ, 0, 5.9604644775390625e-08 ;  /* 0x00000001ff0c7431 */ /* 0x000fe400000001ff */
[----:B------:R-:W-:Y:S02]  /*6440*/  IMAD.MOV.U32 R8, RZ, RZ, 0x192 ;  /* 0x00000192ff087424 */ /* 0x000fe400078e00ff */
[----:B------:R-:W-:Y:S01]  /*6450*/  IMAD.MOV.U32 R13, RZ, RZ, RZ ;  /* 0x000000ffff0d7224 */ /* 0x000fe200078e00ff */
[----:B------:R-:W5:Y:S01]  /*6460*/  LDCU.64 UR6, c[0x4][0x78] ;  /* 0x01000f00ff0677ac */ /* 0x000f620008000a00 */
[----:B------:R-:W2:Y:S01]  /*6470*/  LDC.64 R14, c[0x4][R15] ;  /* 0x010000000f0e7b82 */ /* 0x000ea20000000a00 */
[----:B------:R-:W3:Y:S01]  /*6480*/  LDCU.64 UR4, c[0x4][0x10] ;  /* 0x01000200ff0477ac */ /* 0x000ee20008000a00 */
[----:B----4-:R-:W-:Y:S01]  /*6490*/  MOV R5, UR9 ;  /* 0x0000000900057c02 */ /* 0x010fe20008000f00 */
[----:B-1----:R-:W-:Y:S01]  /*64a0*/  IMAD.U32 R4, RZ, RZ, UR8 ;  /* 0x00000008ff047e24 */ /* 0x002fe2000f8e00ff */
[----:B-----5:R-:W-:Y:S01]  /*64b0*/  MOV R7, UR7 ;  /* 0x0000000700077c02 */ /* 0x020fe20008000f00 */
[----:B------:R-:W-:Y:S01]  /*64c0*/  IMAD.U32 R6, RZ, RZ, UR6 ;  /* 0x00000006ff067e24 */ /* 0x000fe2000f8e00ff */
[----:B---3--:R-:W-:Y:S01]  /*64d0*/  MOV R11, UR5 ;  /* 0x00000005000b7c02 */ /* 0x008fe20008000f00 */
[----:B------:R-:W-:Y:S02]  /*64e0*/  IMAD.U32 R10, RZ, RZ, UR4 ;  /* 0x00000004ff0a7e24 */ /* 0x000fe4000f8e00ff */
[----:B------:R-:W-:Y:S07]  /*64f0*/  LEPC R20, `(.L_x_113) ;  /* 0x000000001014794e */ /* 0x000fee0000000000 */
[----:B--2---:R-:W-:Y:S05]  /*6500*/  CALL.ABS.NOINC R14 ;  /* 0x000000000e007343 */ /* 0x004fea0003c00000 */
.L_x_113:
[C---:B------:R-:W-:Y:S01]  /*6510*/  SHF.L.U32 R20, R40.reuse, 0x10, RZ ;  /* 0x0000001028147819 */ /* 0x040fe200000006ff */
[----:B------:R-:W-:Y:S05]  /*6520*/  WARPSYNC.ALL ;  /* 0x0000000000007948 */ /* 0x000fea0003800000 */
[----:B------:R-:W-:Y:S01]  /*6530*/  R2UR UR4, R33 ;  /* 0x00000000210472ca */ /* 0x000fe200000e0000 */
[----:B------:R-:W-:Y:S01]  /*6540*/  BSSY.RECONVERGENT B0, `(.L_x_114) ;  /* 0x000004e000007945 */ /* 0x000fe20003800200 */
[----:B------:R-:W-:Y:S02]  /*6550*/  LOP3.LUT R34, R40, 0xffff0000, RZ, 0xc0, !PT ;  /* 0xffff000028227812 */ /* 0x000fe400078ec0ff */
[----:B------:R-:W-:Y:S02]  /*6560*/  LOP3.LUT R36, R41, 0xffff0000, RZ, 0xc0, !PT ;  /* 0xffff000029247812 */ /* 0x000fe400078ec0ff */
[----:B------:R-:W-:Y:S02]  /*6570*/  SHF.L.U32 R21, R42, 0x10, RZ ;  /* 0x000000102a157819 */ /* 0x000fe400000006ff */
[----:B------:R-:W-:Y:S02]  /*6580*/  SHF.L.U32 R37, R43, 0x10, RZ ;  /* 0x000000102b257819 */ /* 0x000fe400000006ff */
[----:B------:R-:W-:Y:S03]  /*6590*/  ISETP.NE.AND P0, PT, R72, RZ, PT ;  /* 0x000000ff4800720c */ /* 0x000fe60003f05270 */
[----:B-1----:R-:W2:Y:S02]  /*65a0*/  LDTM.16dp256bit.x4 R4, tmem[UR4] ;  /* 0x00000004000479ee */ /* 0x002ea40008120000 */
[C---:B--2---:R-:W-:Y:S01]  /*65b0*/  FMUL R0, R32.reuse, R4 ;  /* 0x0000000420007220 */ /* 0x044fe20000400000 */
[C---:B------:R-:W-:Y:S01]  /*65c0*/  FMUL R3, R32.reuse, R5 ;  /* 0x0000000520037220 */ /* 0x040fe20000400000 */
[C---:B------:R-:W-:Y:S01]  /*65d0*/  FMUL R6, R32.reuse, R6 ;  /* 0x0000000620067220 */ /* 0x040fe20000400000 */
[C---:B------:R-:W-:Y:S01]  /*65e0*/  FMUL R7, R32.reuse, R7 ;  /* 0x0000000720077220 */ /* 0x040fe20000400000 */
[----:B------:R-:W-:Y:S01]  /*65f0*/  FFMA R0, R35, R20, R0 ;  /* 0x0000001423007223 */ /* 0x000fe20000000000 */
[----:B------:R-:W-:Y:S01]  /*6600*/  SHF.L.U32 R20, R41, 0x10, RZ ;  /* 0x0000001029147819 */ /* 0x000fe200000006ff */
[----:B------:R-:W-:Y:S01]  /*6610*/  FFMA R3, R35, R34, R3 ;  /* 0x0000002223037223 */ /* 0x000fe20000000003 */
[----:B------:R-:W-:Y:S01]  /*6620*/  LOP3.LUT R34, R43, 0xffff0000, RZ, 0xc0, !PT ;  /* 0xffff00002b227812 */ /* 0x000fe200078ec0ff */
[C---:B------:R-:W-:Y:S01]  /*6630*/  FMUL R4, R32.reuse, R8 ;  /* 0x0000000820047220 */ /* 0x040fe20000400000 */
[----:B------:R-:W-:Y:S01]  /*6640*/  FMUL R5, R32, R9 ;  /* 0x0000000920057220 */ /* 0x000fe20000400000 */
[----:B------:R-:W-:Y:S01]  /*6650*/  FFMA R6, R35, R20, R6 ;  /* 0x0000001423067223 */ /* 0x000fe20000000006 */
[----:B------:R-:W-:Y:S01]  /*6660*/  LOP3.LUT R20, R42, 0xffff0000, RZ, 0xc0, !PT ;  /* 0xffff00002a147812 */ /* 0x000fe200078ec0ff */
[C---:B------:R-:W-:Y:S01]  /*6670*/  FMUL R10, R32.reuse, R10 ;  /* 0x0000000a200a7220 */ /* 0x040fe20000400000 */
[----:B------:R-:W-:Y:S01]  /*6680*/  F2FP.BF16.F32.PACK_AB R44, R3, R0 ;  /* 0x00000000032c723e */ /* 0x000fe200000010ff */
[----:B------:R-:W-:Y:S01]  /*6690*/  FFMA R7, R35, R36, R7 ;  /* 0x0000002423077223 */ /* 0x000fe20000000007 */
[----:B------:R-:W-:Y:S01]  /*66a0*/  LOP3.LUT R36, R51, 0xffff0000, RZ, 0xc0, !PT ;  /* 0xffff000033247812 */ /* 0x000fe200078ec0ff */
[----:B------:R-:W-:Y:S01]  /*66b0*/  FMUL R11, R32, R11 ;  /* 0x0000000b200b7220 */ /* 0x000fe20000400000 */
[----:B------:R-:W-:Y:S01]  /*66c0*/  FFMA R4, R35, R21, R4 ;  /* 0x0000001523047223 */ /* 0x000fe20000000004 */
[----:B------:R-:W-:Y:S01]  /*66d0*/  SHF.L.U32 R21, R49, 0x10, RZ ;  /* 0x0000001031157819 */ /* 0x000fe200000006ff */
[C---:B------:R-:W-:Y:S01]  /*66e0*/  FFMA R5, R35.reuse, R20, R5 ;  /* 0x0000001423057223 */ /* 0x040fe20000000005 */
[C---:B------:R-:W-:Y:S01]  /*66f0*/  SHF.L.U32 R20, R48.reuse, 0x10, RZ ;  /* 0x0000001030147819 */ /* 0x040fe200000006ff */
[----:B------:R-:W-:Y:S01]  /*6700*/  FFMA R10, R35, R37, R10 ;  /* 0x00000025230a7223 */ /* 0x000fe2000000000a */
[----:B------:R-:W-:Y:S01]  /*6710*/  SHF.L.U32 R37, R51, 0x10, RZ ;  /* 0x0000001033257819 */ /* 0x000fe200000006ff */
[C---:B------:R-:W-:Y:S01]  /*6720*/  FFMA R11, R35.reuse, R34, R11 ;  /* 0x00000022230b7223 */ /* 0x040fe2000000000b */
[----:B------:R-:W-:Y:S01]  /*6730*/  LOP3.LUT R34, R48, 0xffff0000, RZ, 0xc0, !PT ;  /* 0xffff000030227812 */ /* 0x000fe200078ec0ff */
[C---:B------:R-:W-:Y:S01]  /*6740*/  FMUL R8, R32.reuse, R12 ;  /* 0x0000000c20087220 */ /* 0x040fe20000400000 */
[C---:B------:R-:W-:Y:S01]  /*6750*/  FMUL R9, R32.reuse, R13 ;  /* 0x0000000d20097220 */ /* 0x040fe20000400000 */
[C---:B------:R-:W-:Y:S01]  /*6760*/  FMUL R14, R32.reuse, R14 ;  /* 0x0000000e200e7220 */ /* 0x040fe20000400000 */
[C---:B------:R-:W-:Y:S01]  /*6770*/  FMUL R15, R32.reuse, R15 ;  /* 0x0000000f200f7220 */ /* 0x040fe20000400000 */
[C---:B------:R-:W-:Y:S01]  /*6780*/  FFMA R8, R35.reuse, R20, R8 ;  /* 0x0000001423087223 */ /* 0x040fe20000000008 */
[C---:B------:R-:W-:Y:S01]  /*6790*/  FFMA R9, R35.reuse, R34, R9 ;  /* 0x0000002223097223 */ /* 0x040fe20000000009 */
[----:B------:R-:W-:Y:S01]  /*67a0*/  FFMA R14, R35, R21, R14 ;  /* 0x00000015230e7223 */ /* 0x000fe2000000000e */
[----:B------:R-:W-:Y:S01]  /*67b0*/  LOP3.LUT R20, R49, 0xffff0000, RZ, 0xc0, !PT ;  /* 0xffff000031147812 */ /* 0x000fe200078ec0ff */
[----:B------:R-:W-:Y:S01]  /*67c0*/  FMUL R12, R32, R16 ;  /* 0x00000010200c7220 */ /* 0x000fe20000400000 */
[----:B------:R-:W-:Y:S01]  /*67d0*/  SHF.L.U32 R21, R50, 0x10, RZ ;  /* 0x0000001032157819 */ /* 0x000fe200000006ff */
[----:B------:R-:W-:Y:S01]  /*67e0*/  FMUL R13, R32, R17 ;  /* 0x00000011200d7220 */ /* 0x000fe20000400000 */
[----:B------:R-:W-:Y:S01]  /*67f0*/  LOP3.LUT R34, R50, 0xffff0000, RZ, 0xc0, !PT ;  /* 0xffff000032227812 */ /* 0x000fe200078ec0ff */
[C---:B------:R-:W-:Y:S01]  /*6800*/  FMUL R18, R32.reuse, R18 ;  /* 0x0000001220127220 */ /* 0x040fe20000400000 */
[C---:B------:R-:W-:Y:S01]  /*6810*/  FFMA R15, R35.reuse, R20, R15 ;  /* 0x00000014230f7223 */ /* 0x040fe2000000000f */
[----:B------:R-:W-:Y:S01]  /*6820*/  FMUL R19, R32, R19 ;  /* 0x0000001320137220 */ /* 0x000fe20000400000 */
[C---:B------:R-:W-:Y:S01]  /*6830*/  FFMA R12, R35.reuse, R21, R12 ;  /* 0x00000015230c7223 */ /* 0x040fe2000000000c */
[C---:B------:R-:W-:Y:S01]  /*6840*/  FFMA R13, R35.reuse, R34, R13 ;  /* 0x00000022230d7223 */ /* 0x040fe2000000000d */
[C---:B------:R-:W-:Y:S01]  /*6850*/  FFMA R18, R35.reuse, R37, R18 ;  /* 0x0000002523127223 */ /* 0x040fe20000000012 */
[----:B------:R-:W-:Y:S01]  /*6860*/  FFMA R19, R35, R36, R19 ;  /* 0x0000002423137223 */ /* 0x000fe20000000013 */
[----:B------:R-:W-:Y:S02]  /*6870*/  F2FP.BF16.F32.PACK_AB R45, R7, R6 ;  /* 0x00000006072d723e */ /* 0x000fe400000010ff */
[----:B------:R-:W-:Y:S02]  /*6880*/  F2FP.BF16.F32.PACK_AB R46, R5, R4 ;  /* 0x00000004052e723e */ /* 0x000fe400000010ff */
[----:B------:R-:W-:Y:S02]  /*6890*/  F2FP.BF16.F32.PACK_AB R47, R11, R10 ;  /* 0x0000000a0b2f723e */ /* 0x000fe400000010ff */
[----:B------:R-:W-:Y:S02]  /*68a0*/  F2FP.BF16.F32.PACK_AB R80, R9, R8 ;  /* 0x000000080950723e */ /* 0x000fe400000010ff */
[----:B------:R-:W-:Y:S01]  /*68b0*/  F2FP.BF16.F32.PACK_AB R81, R15, R14 ;  /* 0x0000000e0f51723e */ /* 0x000fe200000010ff */
[----:B------:R1:W-:Y:S01]  /*68c0*/  STSM.16.M88.4 [R78+0x400], R44 ;  /* 0x0004002c4e007844 */ /* 0x0003e20000000200 */
[----:B------:R-:W-:Y:S02]  /*68d0*/  F2FP.BF16.F32.PACK_AB R82, R13, R12 ;  /* 0x0000000c0d52723e */ /* 0x000fe400000010ff */
[----:B------:R-:W-:Y:S05]  /*68e0*/  F2FP.BF16.F32.PACK_AB R83, R19, R18 ;  /* 0x000000121353723e */ /* 0x000fea00000010ff */
[----:B------:R1:W-:Y:S01]  /*68f0*/  STSM.16.M88.4 [R77+0x400], R80 ;  /* 0x000400504d007844 */ /* 0x0003e20000000200 */
[----:B------:R-:W-:Y:S01]  /*6900*/  @!PT LDS RZ, [RZ] ;  /* 0x00000000fffff984 */ /* 0x000fe20000000800 */
[----:B------:R-:W-:Y:S01]  /*6910*/  @!PT LDS RZ, [RZ] ;  /* 0x00000000fffff984 */ /* 0x000fe20000000800 */
[----:B------:R-:W-:Y:S01]  /*6920*/  @!PT LDS RZ, [RZ] ;  /* 0x00000000fffff984 */ /* 0x000fe20000000800 */
[----:B------:R-:W-:Y:S01]  /*6930*/  @!PT LDS RZ, [RZ] ;  /* 0x00000000fffff984 */ /* 0x000fe20000000800 */
[----:B------:R2:W-:Y:S07]  /*6940*/  MEMBAR.ALL.CTA ;  /* 0x0000000000007992 */ /* 0x0005ee0000008000 */
[----:B--2---:R-:W2:Y:S02]  /*6950*/  FENCE.VIEW.ASYNC.S ;  /* 0x00000000000073c6 */ /* 0x004ea40000000000 */
[----:B--2---:R-:W-:Y:S06]  /*6960*/  BAR.SYNC.DEFER_BLOCKING 0x1, 0x80 ;  /* 0x0042000000007b1d */ /* 0x004fec0000010000 */
[----:B------:R-:W-:Y:S05]  /*6970*/  @P0 BRA `(.L_x_115) ;  /* 0x0000000000280947 */ /* 0x000fea0003800000 */
[----:B------:R-:W-:Y:S02]  /*6980*/  UIADD3 UR4, UPT, UPT, UR48, 0x400, URZ ;  /* 0x0000040030047890 */ /* 0x000fe4000fffe0ff */
[----:B------:R-:W-:Y:S01]  /*6990*/  UIADD3 UR6, UP0, UPT, UR52, 0x680, URZ ;  /* 0x0000068034067890 */ /* 0x000fe2000ff1e0ff */
[----:B------:R-:W-:Y:S03]  /*69a0*/  UMOV UR43, UR36 ;  /* 0x00000024002b7c82 */ /* 0x000fe60008000000 */
[----:B------:R-:W-:Y:S01]  /*69b0*/  MOV R66, UR4 ;  /* 0x0000000400427c02 */ /* 0x000fe20008000f00 */
[----:B------:R-:W-:Y:S03]  /*69c0*/  UIADD3.X UR7, UPT, UPT, URZ, UR53, URZ, UP0, !UPT ;  /* 0x00000035ff077290 */ /* 0x000fe600087fe4ff */
[----:B------:R-:W-:Y:S11]  /*69d0*/  R2UR UR40, R66 ;  /* 0x00000000422872ca */ /* 0x000ff600000e0000 */
[----:B------:R-:W-:Y:S02]  /*69e0*/  @!UPT UIADD3 URZ, UPT, UPT, URZ, URZ, URZ ;  /* 0x000000fffffff290 */ /* 0x000fe4000fffe0ff */
[----:B------:R2:W-:Y:S01]  /*69f0*/  UTMASTG.3D [UR40], [UR6] ;  /* 0x00000028060073b5 */ /* 0x0005e20008010000 */
[----:B------:R0:W-:Y:S01]  /*6a00*/  UTMACMDFLUSH ;  /* 0x00000000000079b7 */ /* 0x0001e20000000000 */
[----:B--2---:R-:W-:Y:S04]  /*6a10*/  DEPBAR.LE SB0, 0x1 ;  /* 0x000080400000791a */ /* 0x004fe80000000000 */
.L_x_115:
[----:B------:R-:W-:Y:S05]  /*6a20*/  BSYNC.RECONVERGENT B0 ;  /* 0x0000000000007941 */ /* 0x000fea0003800200 */
.L_x_114:
[----:B------:R-:W-:Y:S01]  /*6a30*/  BAR.SYNC.DEFER_BLOCKING 0x1, 0x80 ;  /* 0x0042000000007b1d */ /* 0x000fe20000010000 */
[----:B------:R-:W-:Y:S01]  /*6a40*/  ISETP.NE.AND P1, PT, R76, RZ, PT ;  /* 0x000000ff4c00720c */ /* 0x000fe20003f25270 */
[----:B------:R-:W-:Y:S01]  /*6a50*/  UIADD3 UR4, UPT, UPT, UR50, -0x1, URZ ;  /* 0xffffffff32047890 */ /* 0x000fe2000fffe0ff */
[----:B------:R-:W-:Y:S03]  /*6a60*/  LEA R3, R38, UR48, 0x3 ;  /* 0x0000003026037c11 */ /* 0x000fe6000f8e18ff */
[----:B------:R-:W-:Y:S08]  /*6a70*/  UISETP.GT.U32.AND UP0, UPT, UR4, -0x3, UPT ;  /* 0xfffffffd0400788c */ /* 0x000ff0000bf04070 */
[----:B------:R-:W-:Y:S01]  /*6a80*/  @P1 SHF.L.U32 R4, R70, 0x1f, RZ ;  /* 0x0000001f46041819 */ /* 0x000fe200000006ff */
[----:B------:R-:W-:Y:S06]  /*6a90*/  BRA.U UP0, `(.L_x_116) ;  /* 0x0000000100247547 */ /* 0x000fec000b800000 */
[----:B------:R-:W-:Y:S01]  /*6aa0*/  IMAD.U32 R5, RZ, RZ, UR49 ;  /* 0x00000031ff057e24 */ /* 0x000fe2000f8e00ff */
[----:B------:R-:W-:Y:S01]  /*6ab0*/  MOV R0, UR37 ;  /* 0x0000002500007c02 */ /* 0x000fe20008000f00 */
[----:B------:R-:W-:Y:S03]  /*6ac0*/  UIADD3 UR49, UPT, UPT, UR49, 0x1, URZ ;  /* 0x0000000131317890 */ /* 0x000fe6000fffe0ff */
[----:B------:R-:W-:Y:S01]  /*6ad0*/  @P1 LEA R5, R5, UR48, 0x3 ;  /* 0x0000003005051c11 */ /* 0x000fe2000f8e18ff */
[----:B------:R-:W-:Y:S04]  /*6ae0*/  UISETP.NE.AND UP0, UPT, UR49, 0x3, UPT ;  /* 0x000000033100788c */ /* 0x000fe8000bf05270 */
[----:B------:R-:W-:Y:S01]  /*6af0*/  @P1 VIADD R5, R5, 0x168 ;  /* 0x0000016805051836 */ /* 0x000fe20000000000 */
[----:B------:R-:W-:Y:S04]  /*6b00*/  USEL UR49, UR49, URZ, UP0 ;  /* 0x000000ff31317287 */ /* 0x000fe80008000000 */
[----:B------:R-:W-:Y:S04]  /*6b10*/  @P1 PRMT R0, R0, 0x654, R5 ;  /* 0x0000065400001816 */ /* 0x000fe80000000005 */
[----:B------:R2:W-:Y:S04]  /*6b20*/  @P1 SYNCS.ARRIVE.TRANS64.RED.A1T0 RZ, [R0+URZ], RZ ;  /* 0x000000ff00ff19a7 */ /* 0x0005e800081004ff */
.L_x_116:
[----:B------:R-:W4:Y:S01]  /*6b30*/  @P1 SYNCS.PHASECHK.TRANS64.TRYWAIT P0, [R3+URZ+0x150], R4 ;  /* 0x00015004030015a7 */ /* 0x000f2200080011ff */
[----:B------:R-:W-:Y:S01]  /*6b40*/  BSSY B1, `(.L_x_117) ;  /* 0x0000013000017945 */ /* 0x000fe20003800000 */
[----:B----4-:R-:W-:Y:S03]  /*6b50*/  @P1 SEL R84, RZ, 0x1, !P0 ;  /* 0x00000001ff541807 */ /* 0x010fe60004000000 */
[----:B------:R-:W-:Y:S05]  /*6b60*/  @!P1 BRA `(.L_x_118) ;  /* 0x0000000000409947 */ /* 0x000fea0003800000 */
[----:B------:R-:W-:Y:S01]  /*6b70*/  ISETP.NE.AND P1, PT, R85, RZ, PT ;  /* 0x000000ff5500720c */ /* 0x000fe20003f25270 */
[----:B------:R-:W-:Y:S01]  /*6b80*/  BSSY B0, `(.L_x_119) ;  /* 0x0000009000007945 */ /* 0x000fe20003800000 */
[----:B------:R-:W-:Y:S11]  /*6b90*/  ISETP.NE.AND P0, PT, R84, RZ, PT ;  /* 0x000000ff5400720c */ /* 0x000ff60003f05270 */
[----:B------:R-:W-:Y:S05]  /*6ba0*/  @P1 IMAD R5, R38, 0x1000, R39 ;  /* 0x0000100026051824 */ /* 0x000fea00078e0227 */
[----:B------:R-:W-:Y:S05]  /*6bb0*/  @P1 IADD3 R4, PT, PT, R5, UR48, RZ ;  /* 0x0000003005041c10 */ /* 0x000fea000fffe0ff */
[----:B------:R-:W-:Y:S01]  /*6bc0*/  @P1 IMAD.IADD R4, R71, 0x1, R4 ;  /* 0x0000000147041824 */ /* 0x000fe200078e0204 */
[----:B------:R-:W-:Y:S06]  /*6bd0*/  @P0 BRA `(.L_x_120) ;  /* 0x00000000000c0947 */ /* 0x000fec0003800000 */
[----:B--2---:R-:W-:Y:S04]  /*6be0*/  SHF.L.U32 R0, R70, 0x1f, RZ ;  /* 0x0000001f46007819 */ /* 0x004fe800000006ff */
[----:B------:R-:W2:Y:S02]  /*6bf0*/  SYNCS.PHASECHK.TRANS64.TRYWAIT P0, [R3+URZ+0x150], R0 ;  /* 0x00015000030075a7 */ /* 0x000ea400080011ff */
[----:B--2---:R-:W-:Y:S05]  /*6c00*/  @!P0 BRA `(.L_x_121) ;  /* 0x0000002000e48947 */ /* 0x004fea0003800000 */
.L_x_120:
[----:B------:R-:W-:Y:S05]  /*6c10*/  BSYNC B0 ;  /* 0x0000000000007941 */ /* 0x000fea0003800000 */
.L_x_119:
[----:B------:R-:W-:Y:S02]  /*6c20*/  ISETP.NE.AND P0, PT, R85, RZ, PT ;  /* 0x000000ff5500720c */ /* 0x000fe40003f05270 */
[----:B------:R-:W-:Y:S11]  /*6c30*/  IADD3 R38, PT, PT, R38, 0x1, RZ ;  /* 0x0000000126267810 */ /* 0x000ff60007ffe0ff */
[----:B------:R-:W-:Y:S05]  /*6c40*/  @P0 WARPSYNC.ALL ;  /* 0x0000000000000948 */ /* 0x000fea0003800000 */
[----:B------:R4:W1:Y:S04]  /*6c50*/  @P0 LDSM.16.M88.4 R40, [R5+UR48+0x400] ;  /* 0x000400300528083b */ /* 0x0008680008000200 */
[----:B------:R4:W1:Y:S02]  /*6c60*/  @P0 LDSM.16.M88.4 R48, [R4+0x400] ;  /* 0x000400000430083b */ /* 0x0008640000000200 */
.L_x_118:
[----:B------:R-:W-:Y:S05]  /*6c70*/  BSYNC B1 ;  /* 0x0000000000017941 */ /* 0x000fea0003800000 */
.L_x_117:
[----:B--2---:R-:W-:Y:S05]  /*6c80*/  VIADD R0, R33, 0x20 ;  /* 0x0000002021007836 */ /* 0x004fea0000000000 */
[----:B------:R-:W-:Y:S04]  /*6c90*/  SHF.R.U32.HI R0, RZ, 0x15, R0 ;  /* 0x00000015ff007819 */ /* 0x000fe80000011600 */
[----:B------:R-:W-:Y:S11]  /*6ca0*/  LOP3.LUT P0, RZ, R0, 0x3, R65, 0x48, !PT ;  /* 0x0000000300ff7812 */ /* 0x000ff60007804841 */
[----:B------:R-:W-:Y:S02]  /*6cb0*/  @!UPT UIADD3 URZ, UPT, UPT, URZ, URZ, URZ ;  /* 0x000000fffffff290 */ /* 0x000fe4000fffe0ff */
[----:B------:R-:W-:Y:S05]  /*6cc0*/  @!P0 BRA `(.L_x_122) ;  /* 0x0000000000408947 */ /* 0x000fea0003800000 */
[----:B------:R-:W4:Y:S01]  /*6cd0*/  LDCU.64 UR8, c[0x4][0x70] ;  /* 0x01000e00ff0877ac */ /* 0x000f220008000a00 */
[----:B------:R-:W-:Y:S01]  /*6ce0*/  MOV R15, 0x0 ;  /* 0x00000000000f7802 */ /* 0x000fe20000000f00 */
[----:B------:R-:W-:Y:S02]  /*6cf0*/  HFMA2 R12, -RZ, RZ, 0, 5.9604644775390625e-08 ;  /* 0x00000001ff0c7431 */ /* 0x000fe400000001ff */
[----:B------:R-:W-:Y:S02]  /*6d00*/  IMAD.MOV.U32 R8, RZ, RZ, 0x192 ;  /* 0x00000192ff087424 */ /* 0x000fe400078e00ff */
[----:B------:R-:W-:Y:S01]  /*6d10*/  IMAD.MOV.U32 R13, RZ, RZ, RZ ;  /* 0x000000ffff0d7224 */ /* 0x000fe200078e00ff */
[----:B------:R-:W2:Y:S01]  /*6d20*/  LDCU.64 UR6, c[0x4][0x78] ;  /* 0x01000f00ff0677ac */ /* 0x000ea20008000a00 */
[----:B------:R-:W1:Y:S01]  /*6d30*/  LDC.64 R14, c[0x4][R15] ;  /* 0x010000000f0e7b82 */ /* 0x000e620000000a00 */
[----:B------:R-:W5:Y:S01]  /*6d40*/  LDCU.64 UR4, c[0x4][0x10] ;  /* 0x01000200ff0477ac */ /* 0x000f620008000a00 */
[----:B----4-:R-:W-:Y:S01]  /*6d50*/  MOV R5, UR9 ;  /* 0x0000000900057c02 */ /* 0x010fe20008000f00 */
[----:B------:R-:W-:Y:S01]  /*6d60*/  IMAD.U32 R4, RZ, RZ, UR8 ;  /* 0x00000008ff047e24 */ /* 0x000fe2000f8e00ff */
[----:B--2---:R-:W-:Y:S01]  /*6d70*/  MOV R7, UR7 ;  /* 0x0000000700077c02 */ /* 0x004fe20008000f00 */
[----:B------:R-:W-:Y:S01]  /*6d80*/  IMAD.U32 R6, RZ, RZ, UR6 ;  /* 0x00000006ff067e24 */ /* 0x000fe2000f8e00ff */
[----:B-----5:R-:W-:Y:S01]  /*6d90*/  MOV R11, UR5 ;  /* 0x00000005000b7c02 */ /* 0x020fe20008000f00 */
[----:B------:R-:W-:Y:S02]  /*6da0*/  IMAD.U32 R10, RZ, RZ, UR4 ;  /* 0x00000004ff0a7e24 */ /* 0x000fe4000f8e00ff */
[----:B------:R-:W-:Y:S07]  /*6db0*/  LEPC R20, `(.L_x_122) ;  /* 0x000000001014794e */ /* 0x000fee0000000000 */
[----:B-1-3--:R-:W-:Y:S05]  /*6dc0*/  CALL.ABS.NOINC R14 ;  /* 0x000000000e007343 */ /* 0x00afea0003c00000 */
.L_x_122:
[C---:B-1----:R-:W-:Y:S01]  /*6dd0*/  SHF.L.U32 R20, R40.reuse, 0x10, RZ ;  /* 0x0000001028147819 */ /* 0x042fe200000006ff */
        /* <DEDUP_REMOVED lines=8> */
[----:B----4-:R-:W1:Y:S02]  /*6e60*/  LDTM.16dp256bit.x4 R4, tmem[UR4+0x20] ;  /* 0x00002004000479ee */ /* 0x010e640008120000 */
[C---:B-1----:R-:W-:Y:S01]  /*6e70*/  FMUL R0, R32.reuse, R4 ;  /* 0x0000000420007220 */ /* 0x042fe20000400000 */
        /* <DEDUP_REMOVED lines=60> */
[----:B------:R-:W-:Y:S02]  /*7240*/  UIADD3 UR8, UP0, UPT, UR52, 0x680, URZ ;  /* 0x0000068034087890 */ /* 0x000fe4000ff1e0ff */
[----:B------:R-:W-:Y:S02]  /*7250*/  UIADD3 UR5, UPT, UPT, UR41, 0x20, URZ ;  /* 0x0000002029057890 */ /* 0x000fe4000fffe0ff */
[----:B------:R-:W-:Y:S02]  /*7260*/  UIADD3 UR4, UPT, UPT, UR48, 0x1400, URZ ;  /* 0x0000140030047890 */ /* 0x000fe4000fffe0ff */
[----:B------:R-:W-:Y:S01]  /*7270*/  UIADD3.X UR9, UPT, UPT, URZ, UR53, URZ, UP0, !UPT ;  /* 0x00000035ff097290 */ /* 0x000fe200087fe4ff */
[----:B------:R-:W-:Y:S01]  /*7280*/  UMOV UR6, UR42 ;  /* 0x0000002a00067c82 */ /* 0x000fe20008000000 */
[----:B------:R-:W-:Y:S07]  /*7290*/  UMOV UR7, UR36 ;  /* 0x0000002400077c82 */ /* 0x000fee0008000000 */
[----:B------:R2:W-:Y:S01]  /*72a0*/  UTMASTG.3D [UR4], [UR8] ;  /* 0x00000004080073b5 */ /* 0x0005e20008010000 */
[----:B------:R0:W-:Y:S01]  /*72b0*/  UTMACMDFLUSH ;  /* 0x00000000000079b7 */ /* 0x0001e20000000000 */
[----:B--2---:R-:W-:Y:S04]  /*72c0*/  DEPBAR.LE SB0, 0x1 ;  /* 0x000080400000791a */ /* 0x004fe80000000000 */
.L_x_124:
[----:B------:R-:W-:Y:S05]  /*72d0*/  BSYNC.RECONVERGENT B0 ;  /* 0x0000000000007941 */ /* 0x000fea0003800200 */
.L_x_123:
[----:B------:R-:W-:Y:S01]  /*72e0*/  BAR.SYNC.DEFER_BLOCKING 0x1, 0x80 ;  /* 0x0042000000007b1d */ /* 0x000fe20000010000 */
[----:B------:R-:W-:Y:S01]  /*72f0*/  ISETP.NE.AND P1, PT, R76, RZ, PT ;  /* 0x000000ff4c00720c */ /* 0x000fe20003f25270 */
[----:B------:R-:W-:Y:S01]  /*7300*/  UISETP.GT.U32.AND UP0, UPT, UR50, -0x3, UPT ;  /* 0xfffffffd3200788c */ /* 0x000fe2000bf04070 */
[----:B------:R-:W-:Y:S11]  /*7310*/  LEA R4, R38, UR48, 0x3 ;  /* 0x0000003026047c11 */ /* 0x000ff6000f8e18ff */
        /* <DEDUP_REMOVED lines=11> */
.L_x_125:
        /* <DEDUP_REMOVED lines=8> */
[----:B--2---:R-:W-:Y:S05]  /*7450*/  @P1 IADD3 R0, PT, PT, R38, UR48, RZ ;  /* 0x0000003026001c10 */ /* 0x004fea000fffe0ff */
[----:B------:R-:W-:Y:S01]  /*7460*/  @P1 IMAD.IADD R0, R71, 0x1, R0 ;  /* 0x0000000147001824 */ /* 0x000fe200078e0200 */
[----:B------:R-:W-:Y:S06]  /*7470*/  @P0 BRA `(.L_x_129) ;  /* 0x00000000000c0947 */ /* 0x000fec0003800000 */
[----:B------:R-:W-:Y:S04]  /*7480*/  SHF.L.U32 R3, R70, 0x1f, RZ ;  /* 0x0000001f46037819 */ /* 0x000fe800000006ff */
[----:B------:R-:W2:Y:S02]  /*7490*/  SYNCS.PHASECHK.TRANS64.TRYWAIT P0, [R4+URZ+0x150], R3 ;  /* 0x00015003040075a7 */ /* 0x000ea400080011ff */
[----:B--2---:R-:W-:Y:S05]  /*74a0*/  @!P0 BRA `(.L_x_130) ;  /* 0x0000001800d08947 */ /* 0x004fea0003800000 */
.L_x_129:
[----:B------:R-:W-:Y:S05]  /*74b0*/  BSYNC B0 ;  /* 0x0000000000007941 */ /* 0x000fea0003800000 */
.L_x_128:
[----:B------:R-:W-:Y:S11]  /*74c0*/  ISETP.NE.AND P0, PT, R85, RZ, PT ;  /* 0x000000ff5500720c */ /* 0x000ff60003f05270 */
[----:B------:R-:W-:Y:S02]  /*74d0*/  @!UPT UIADD3 URZ, UPT, UPT, URZ, URZ, URZ ;  /* 0x000000fffffff290 */ /* 0x000fe4000fffe0ff */
[----:B------:R-:W-:Y:S05]  /*74e0*/  @P0 WARPSYNC.ALL ;  /* 0x0000000000000948 */ /* 0x000fea0003800000 */
[----:B------:R4:W1:Y:S04]  /*74f0*/  @P0 LDSM.16.M88.4 R40, [R38+UR48+0x400] ;  /* 0x000400302628083b */ /* 0x0008680008000200 */
[----:B------:R4:W1:Y:S02]  /*7500*/  @P0 LDSM.16.M88.4 R48, [R0+0x400] ;  /* 0x000400000030083b */ /* 0x0008640000000200 */
.L_x_127:
[----:B------:R-:W-:Y:S05]  /*7510*/  BSYNC B1 ;  /* 0x0000000000017941 */ /* 0x000fea0003800000 */
.L_x_126:
[----:B--2-4-:R-:W-:Y:S05]  /*7520*/  VIADD R0, R33, 0x40 ;  /* 0x0000004021007836 */ /* 0x014fea0000000000 */
[----:B------:R-:W-:Y:S04]  /*7530*/  SHF.R.U32.HI R0, RZ, 0x15, R0 ;  /* 0x00000015ff007819 */ /* 0x000fe80000011600 */
[----:B------:R-:W-:Y:S11]  /*7540*/  LOP3.LUT P0, RZ, R0, 0x3, R65, 0x48, !PT ;  /* 0x0000000300ff7812 */ /* 0x000ff60007804841 */
[----:B------:R-:W-:Y:S02]  /*7550*/  @!UPT UIADD3 URZ, UPT, UPT, URZ, URZ, URZ ;  /* 0x000000fffffff290 */ /* 0x000fe4000fffe0ff */
[----:B------:R-:W-:Y:S05]  /*7560*/  @!P0 BRA `(.L_x_131) ;  /* 0x0000000000408947 */ /* 0x000fea0003800000 */
[----:B------:R-:W2:Y:S01]  /*7570*/  LDCU.64 UR8, c[0x4][0x70] ;  /* 0x01000e00ff0877ac */ /* 0x000ea20008000a00 */
[----:B------:R-:W-:Y:S01]  /*7580*/  MOV R15, 0x0 ;  /* 0x00000000000f7802 */ /* 0x000fe20000000f00 */
[----:B------:R-:W-:Y:S02]  /*7590*/  HFMA2 R12, -RZ, RZ, 0, 5.9604644775390625e-08 ;  /* 0x00000001ff0c7431 */ /* 0x000fe400000001ff */
[----:B------:R-:W-:Y:S02]  /*75a0*/  IMAD.MOV.U32 R8, RZ, RZ, 0x192 ;  /* 0x00000192ff087424 */ /* 0x000fe400078e00ff */
[----:B------:R-:W-:Y:S01]  /*75b0*/  IMAD.MOV.U32 R13, RZ, RZ, RZ ;  /* 0x000000ffff0d7224 */ /* 0x000fe200078e00ff */
[----:B------:R-:W4:Y:S01]  /*75c0*/  LDCU.64 UR6, c[0x4][0x78] ;  /* 0x01000f00ff0677ac */ /* 0x000f220008000a00 */
[----:B------:R-:W1:Y:S01]  /*75d0*/  LDC.64 R14, c[0x4][R15] ;  /* 0x010000000f0e7b82 */ /* 0x000e620000000a00 */
[----:B------:R-:W5:Y:S01]  /*75e0*/  LDCU.64 UR4, c[0x4][0x10] ;  /* 0x01000200ff0477ac */ /* 0x000f620008000a00 */
[----:B--2---:R-:W-:Y:S01]  /*75f0*/  MOV R5, UR9 ;  /* 0x0000000900057c02 */ /* 0x004fe20008000f00 */
[----:B------:R-:W-:Y:S01]  /*7600*/  IMAD.U32 R4, RZ, RZ, UR8 ;  /* 0x00000008ff047e24 */ /* 0x000fe2000f8e00ff */
[----:B----4-:R-:W-:Y:S01]  /*7610*/  MOV R7, UR7 ;  /* 0x0000000700077c02 */ /* 0x010fe20008000f00 */
[----:B------:R-:W-:Y:S01]  /*7620*/  IMAD.U32 R6, RZ, RZ, UR6 ;  /* 0x00000006ff067e24 */ /* 0x000fe2000f8e00ff */
[----:B-----5:R-:W-:Y:S01]  /*7630*/  MOV R11, UR5 ;  /* 0x00000005000b7c02 */ /* 0x020fe20008000f00 */
[----:B------:R-:W-:Y:S02]  /*7640*/  IMAD.U32 R10, RZ, RZ, UR4 ;  /* 0x00000004ff0a7e24 */ /* 0x000fe4000f8e00ff */
[----:B------:R-:W-:Y:S07]  /*7650*/  LEPC R20, `(.L_x_131) ;  /* 0x000000001014794e */ /* 0x000fee0000000000 */
[----:B-1-3--:R-:W-:Y:S05]  /*7660*/  CALL.ABS.NOINC R14 ;  /* 0x000000000e007343 */ /* 0x00afea0003c00000 */
.L_x_131:
[----:B------:R-:W-:Y:S01]  /*7670*/  ISETP.NE.AND P0, PT, R72, RZ, PT ;  /* 0x000000ff4800720c */ /* 0x000fe20003f05270 */
[----:B------:R-:W-:Y:S05]  /*7680*/  WARPSYNC.ALL ;  /* 0x0000000000007948 */ /* 0x000fea0003800000 */
[----:B------:R-:W-:Y:S01]  /*7690*/  R2UR UR4, R33 ;  /* 0x00000000210472ca */ /* 0x000fe200000e0000 */
[----:B------:R-:W-:Y:S01]  /*76a0*/  BSSY.RECONVERGENT B0, `(.L_x_132) ;  /* 0x0000052000007945 */ /* 0x000fe20003800200 */
[----:B------:R-:W-:Y:S02]  /*76b0*/  R2UR UR5, R79 ;  /* 0x000000004f0572ca */ /* 0x000fe400000e0000 */
[C---:B-1----:R-:W-:Y:S02]  /*76c0*/  SHF.L.U32 R20, R40.reuse, 0x10, RZ ;  /* 0x0000001028147819 */ /* 0x042fe400000006ff */
[----:B------:R-:W-:Y:S02]  /*76d0*/  LOP3.LUT R34, R40, 0xffff0000, RZ, 0xc0, !PT ;  /* 0xffff000028227812 */ /* 0x000fe400078ec0ff */
[C---:B------:R-:W-:Y:S02]  /*76e0*/  SHF.L.U32 R21, R41.reuse, 0x10, RZ ;  /* 0x0000001029157819 */ /* 0x040fe400000006ff */
[----:B------:R-:W-:Y:S02]  /*76f0*/  LOP3.LUT R36, R41, 0xffff0000, RZ, 0xc0, !PT ;  /* 0xffff000029247812 */ /* 0x000fe400078ec0ff */
[C---:B------:R-:W-:Y:S01]  /*7700*/  SHF.L.U32 R37, R42.reuse, 0x10, RZ ;  /* 0x000000102a257819 */ /* 0x040fe200000006ff */
[----:B------:R-:W1:Y:S01]  /*7710*/  LDTM.16dp256bit.x4 R4, tmem[UR4+0x40] ;  /* 0x00004004000479ee */ /* 0x000e620008120000 */
[----:B------:R-:W-:Y:S01]  /*7720*/  LOP3.LUT R38, R42, 0xffff0000, RZ, 0xc0, !PT ;  /* 0xffff00002a267812 */ /* 0x000fe200078ec0ff */
[----:B------:R-:W-:Y:S01]  /*7730*/  NOP ;  /* 0x0000000000007918 */ /* 0x000fe20000000000 */
[C---:B---3--:R-:W-:Y:S01]  /*7740*/  SHF.L.U32 R39, R43.reuse, 0x10, RZ ;  /* 0x000000102b277819 */ /* 0x048fe200000006ff */
[----:B------:R-:W-:Y:S01]  /*7750*/  UIADD3 UR5, UPT, UPT, UR5, 0x1d0, URZ ;  /* 0x000001d005057890 */ /* 0x000fe2000fffe0ff */
[----:B------:R-:W-:Y:S02]  /*7760*/  LOP3.LUT R40, R43, 0xffff0000, RZ, 0xc0, !PT ;  /* 0xffff00002b287812 */ /* 0x000fe400078ec0ff */
[C---:B------:R-:W-:Y:S01]  /*7770*/  SHF.L.U32 R41, R48.reuse, 0x10, RZ ;  /* 0x0000001030297819 */ /* 0x040fe200000006ff */
[----:B------:R-:W-:Y:S01]  /*7780*/  UPRMT UR5, UR37, 0x654, UR5 ;  /* 0x0000065425057896 */ /* 0x000fe20008000005 */
[----:B------:R-:W-:Y:S02]  /*7790*/  LOP3.LUT R42, R48, 0xffff0000, RZ, 0xc0, !PT ;  /* 0xffff0000302a7812 */ /* 0x000fe400078ec0ff */
[C---:B------:R-:W-:Y:S02]  /*77a0*/  SHF.L.U32 R43, R49.reuse, 0x10, RZ ;  /* 0x00000010312b7819 */ /* 0x040fe400000006ff */
[----:B------:R-:W-:Y:S02]  /*77b0*/  LOP3.LUT R44, R49, 0xffff0000, RZ, 0xc0, !PT ;  /* 0xffff0000312c7812 */ /* 0x000fe400078ec0ff */
[C---:B------:R-:W-:Y:S02]  /*77c0*/  SHF.L.U32 R45, R50.reuse, 0x10, RZ ;  /* 0x00000010322d7819 */ /* 0x040fe400000006ff */
[----:B-1----:R-:W-:Y:S01]  /*77d0*/  SYNCS.ARRIVE.TRANS64.RED.A1T0 RZ, [UR5], RZ ;  /* 0x000000ffffff79a7 */ /* 0x002fe20008100405 */
[----:B------:R-:W-:Y:S02]  /*77e0*/  LOP3.LUT R46, R50, 0xffff0000, RZ, 0xc0, !PT ;  /* 0xffff0000322e7812 */ /* 0x000fe400078ec0ff */
[C---:B------:R-:W-:Y:S02]  /*77f0*/  SHF.L.U32 R47, R51.reuse, 0x10, RZ ;  /* 0x00000010332f7819 */ /* 0x040fe400000006ff */
[----:B------:R-:W-:Y:S01]  /*7800*/  LOP3.LUT R48, R51, 0xffff0000, RZ, 0xc0, !PT ;  /* 0xffff000033307812 */ /* 0x000fe200078ec0ff */
[C---:B------:R-:W-:Y:S01]  /*7810*/  FMUL R4, R32.reuse, R4 ;  /* 0x0000000420047220 */ /* 0x040fe20000400000 */
[C---:B------:R-:W-:Y:S01]  /*7820*/  FMUL R5, R32.reuse, R5 ;  /* 0x0000000520057220 */ /* 0x040fe20000400000 */
[C---:B------:R-:W-:Y:S01]  /*7830*/  FMUL R6, R32.reuse, R6 ;  /* 0x0000000620067220 */ /* 0x040fe20000400000 */
[C---:B------:R-:W-:Y:S01]  /*7840*/  FMUL R7, R32.reuse, R7 ;  /* 0x0000000720077220 */ /* 0x040fe20000400000 */
[C---:B------:R-:W-:Y:S01]  /*7850*/  FFMA R4, R35.reuse, R20, R4 ;  /* 0x0000001423047223 */ /* 0x040fe20000000004 */
[C---:B------:R-:W-:Y:S01]  /*7860*/  FFMA R5, R35.reuse, R34, R5 ;  /* 0x0000002223057223 */ /* 0x040fe20000000005 */
[C---:B------:R-:W-:Y:S01]  /*7870*/  FFMA R6, R35.reuse, R21, R6 ;  /* 0x0000001523067223 */ /* 0x040fe20000000006 */
[----:B------:R-:W-:Y:S01]  /*7880*/  FFMA R7, R35, R36, R7 ;  /* 0x0000002423077223 */ /* 0x000fe20000000007 */
[C---:B------:R-:W-:Y:S01]  /*7890*/  FMUL R8, R32.reuse, R8 ;  /* 0x0000000820087220 */ /* 0x040fe20000400000 */
[C---:B------:R-:W-:Y:S01]  /*78a0*/  FMUL R9, R32.reuse, R9 ;  /* 0x0000000920097220 */ /* 0x040fe20000400000 */
[----:B------:R-:W-:Y:S01]  /*78b0*/  F2FP.BF16.F32.PACK_AB R36, R5, R4 ;  /* 0x000000040524723e */ /* 0x000fe200000010ff */
[C---:B------:R-:W-:Y:S01]  /*78c0*/  FMUL R0, R32.reuse, R10 ;  /* 0x0000000a20007220 */ /* 0x040fe20000400000 */
[----:B------:R-:W-:Y:S01]  /*78d0*/  FFMA R8, R35, R37, R8 ;  /* 0x0000002523087223 */ /* 0x000fe20000000008 */
[----:B------:R-:W-:Y:S01]  /*78e0*/  F2FP.BF16.F32.PACK_AB R37, R7, R6 ;  /* 0x000000060725723e */ /* 0x000fe200000010ff */
[C---:B------:R-:W-:Y:S01]  /*78f0*/  FFMA R9, R35.reuse, R38, R9 ;  /* 0x0000002623097223 */ /* 0x040fe20000000009 */
[C---:B------:R-:W-:Y:S01]  /*7900*/  FMUL R3, R32.reuse, R11 ;  /* 0x0000000b20037220 */ /* 0x040fe20000400000 */
[C---:B------:R-:W-:Y:S01]  /*7910*/  FMUL R10, R32.reuse, R12 ;  /* 0x0000000c200a7220 */ /* 0x040fe20000400000 */
[C---:B------:R-:W-:Y:S01]  /*7920*/  FMUL R11, R32.reuse, R13 ;  /* 0x0000000d200b7220 */ /* 0x040fe20000400000 */
[C---:B------:R-:W-:Y:S01]  /*7930*/  FFMA R0, R35.reuse, R39, R0 ;  /* 0x0000002723007223 */ /* 0x040fe20000000000 */
        /* <DEDUP_REMOVED lines=40> */
.L_x_133:
[----:B------:R-:W-:Y:S05]  /*7bc0*/  BSYNC.RECONVERGENT B0 ;  /* 0x0000000000007941 */ /* 0x000fea0003800200 */
.L_x_132:
[----:B------:R-:W-:Y:S01]  /*7bd0*/  BAR.SYNC.DEFER_BLOCKING 0x1, 0x80 ;  /* 0x0042000000007b1d */ /* 0x000fe20000010000 */
[----:B------:R-:W-:Y:S01]  /*7be0*/  UIADD3 UR4, UPT, UPT, UR50, 0x1, URZ ;  /* 0x0000000132047890 */ /* 0x000fe2000fffe0ff */
[----:B------:R-:W-:Y:S03]  /*7bf0*/  IADD3 R0, PT, PT, R30, 0x1, RZ ;  /* 0x000000011e007810 */ /* 0x000fe60007ffe0ff */
[----:B------:R-:W-:Y:S09]  /*7c00*/  UISETP.GT.U32.AND UP0, UPT, UR4, -0x3, UPT ;  /* 0xfffffffd0400788c */ /* 0x000ff2000bf04070 */
[----:B------:R-:W-:Y:S05]  /*7c10*/  BRA.U UP0, `(.L_x_134) ;  /* 0x0000000100287547 */ /* 0x000fea000b800000 */
[----:B------:R-:W-:Y:S01]  /*7c20*/  ISETP.NE.AND P0, PT, R76, RZ, PT ;  /* 0x000000ff4c00720c */ /* 0x000fe20003f05270 */
[----:B------:R-:W-:Y:S01]  /*7c30*/  IMAD.U32 R4, RZ, RZ, UR49 ;  /* 0x00000031ff047e24 */ /* 0x000fe2000f8e00ff */
[----:B------:R-:W-:Y:S01]  /*7c40*/  UIADD3 UR49, UPT, UPT, UR49, 0x1, URZ ;  /* 0x0000000131317890 */ /* 0x000fe2000fffe0ff */
[----:B------:R-:W-:Y:S03]  /*7c50*/  IMAD.U32 R3, RZ, RZ, UR37 ;  /* 0x00000025ff037e24 */ /* 0x000fe6000f8e00ff */
[----:B------:R-:W-:Y:S04]  /*7c60*/  UISETP.NE.AND UP0, UPT, UR49, 0x3, UPT ;  /* 0x000000033100788c */ /* 0x000fe8000bf05270 */
[----:B------:R-:W-:Y:S03]  /*7c70*/  USEL UR49, UR49, URZ, UP0 ;  /* 0x000000ff31317287 */ /* 0x000fe60008000000 */
[----:B------:R-:W-:Y:S05]  /*7c80*/  @P0 LEA R4, R4, UR48, 0x3 ;  /* 0x0000003004040c11 */ /* 0x000fea000f8e18ff */
[----:B------:R-:W-:Y:S05]  /*7c90*/  @P0 VIADD R4, R4, 0x168 ;  /* 0x0000016804040836 */ /* 0x000fea0000000000 */
[----:B------:R-:W-:Y:S04]  /*7ca0*/  @P0 PRMT R3, R3, 0x654, R4 ;  /* 0x0000065403030816 */ /* 0x000fe80000000004 */
[----:B------:R2:W-:Y:S03]  /*7cb0*/  @P0 SYNCS.ARRIVE.TRANS64.RED.A1T0 RZ, [R3+URZ], RZ ;  /* 0x000000ff03ff09a7 */ /* 0x0005e600081004ff */
.L_x_134:
[----:B------:R-:W-:Y:S01]  /*7cc0*/  ISETP.NE.AND P2, PT, R73, RZ, PT ;  /* 0x000000ff4900720c */ /* 0x000fe20003f45270 */
[----:B------:R-:W-:Y:S01]  /*7cd0*/  UIADD3 UR50, UPT, UPT, UR50, 0x3, URZ ;  /* 0x0000000332327890 */ /* 0x000fe2000fffe0ff */
[----:B------:R-:W-:Y:S01]  /*7ce0*/  ISETP.NE.AND P0, PT, R75, 0x2, PT ;  /* 0x000000024b00780c */ /* 0x000fe20003f05270 */
[----:B------:R-:W-:Y:S01]  /*7cf0*/  IMAD.IADD R20, R29, 0x1, R58 ;  /* 0x000000011d147824 */ /* 0x000fe200078e023a */
[----:B------:R-:W-:Y:S01]  /*7d00*/  ISETP.NE.AND P1, PT, R0, 0x4, PT ;  /* 0x000000040000780c */ /* 0x000fe20003f25270 */
[----:B------:R-:W-:Y:S01]  /*7d10*/  IMAD.IADD R21, R31, 0x1, R60 ;  /* 0x000000011f157824 */ /* 0x000fe200078e023c */
[----:B--2---:R-:W-:Y:S02]  /*7d20*/  SEL R3, RZ, 0x1, P0 ;  /* 0x00000001ff037807 */ /* 0x004fe40000000000 */
[----:B------:R-:W-:Y:S02]  /*7d30*/  SEL R4, RZ, 0x1, P1 ;  /* 0x00000001ff047807 */ /* 0x000fe40000800000 */
[----:B------:R-:W-:Y:S02]  /*7d40*/  LOP3.LUT R68, R68, R3, RZ, 0x3c, !PT ;  /* 0x0000000344447212 */ /* 0x000fe400078e3cff */
[----:B------:R-:W-:Y:S02]  /*7d50*/  LOP3.LUT R69, R69, R4, RZ, 0x3c, !PT ;  /* 0x0000000445457212 */ /* 0x000fe400078e3cff */
[----:B------:R-:W-:Y:S02]  /*7d60*/  @P2 R2UR UR36, R67 ;  /* 0x00000000432422ca */ /* 0x000fe400000e0000 */
[----:B------:R-:W-:Y:S02]  /*7d70*/  SEL R75, R75, RZ, P0 ;  /* 0x000000ff4b4b7207 */ /* 0x000fe40000000000 */
[----:B------:R-:W-:Y:S01]  /*7d80*/  SEL R30, R0, RZ, P1 ;  /* 0x000000ff001e7207 */ /* 0x000fe20000800000 */
[----:B------:R-:W-:Y:S10]  /*7d90*/  @P2 BRA `(.L_x_135) ;  /* 0xffffffd8002c2947 */ /* 0x000ff4000383ffff */
[----:B------:R-:W-:-:S09]  /*7da0*/  UISETP.NE.AND UP0, UPT, UR51, URZ, UPT ;  /* 0x000000ff3300728c */ /* 0x000fd2000bf05270 */
[----:B------:R-:W-:Y:S05]  /*7db0*/  BRA.U !UP0, `(.L_x_136) ;  /* 0x0000000108487547 */ /* 0x000fea000b800000 */
[----:B------:R-:W2:Y:S02]  /*7dc0*/  LDCU.64 UR4, c[0x0][0x890] ;  /* 0x00011200ff0477ac */ /* 0x000ea40008000a00 */
[----:B--2---:R-:W-:-:S04]  /*7dd0*/  UISETP.NE.U32.AND UP0, UPT, UR4, URZ, UPT ;  /* 0x000000ff0400728c */ /* 0x004fc8000bf05070 */
[----:B------:R-:W-:-:S09]  /*7de0*/  UISETP.NE.AND.EX UP0, UPT, UR5, URZ, UPT, UP0 ;  /* 0x000000ff0500728c */ /* 0x000fd2000bf05300 */
[----:B------:R-:W-:Y:S05]  /*7df0*/  BRA.U UP0, `(.L_x_137) ;  /* 0x00000001000c7547 */ /* 0x000fea000b800000 */
[----:B------:R-:W-:-:S13]  /*7e00*/  FSETP.NEU.AND P0, PT, R35, RZ, PT ;  /* 0x000000ff2300720b */ /* 0x000fda0003f0d000 */
[----:B------:R-:W-:Y:S05]  /*7e10*/  @!P0 EXIT ;  /* 0x000000000000894d */ /* 0x000fea0003800000 */
[----:B------:R-:W-:Y:S05]  /*7e20*/  BRA `(.L_x_136) ;  /* 0x00000000002c7947 */ /* 0x000fea0003800000 */
.L_x_137:
[----:B------:R-:W-:Y:S01]  /*7e30*/  ISETP.NE.AND P0, PT, R74, RZ, PT ;  /* 0x000000ff4a00720c */ /* 0x000fe20003f05270 */
[----:B------:R-:W-:-:S12]  /*7e40*/  BSSY.RECONVERGENT B0, `(.L_x_136) ;  /* 0x0000009000007945 */ /* 0x000fd80003800200 */
[----:B------:R-:W-:Y:S05]  /*7e50*/  @P0 BRA `(.L_x_138) ;  /* 0x0000000000140947 */ /* 0x000fea0003800000 */
[----:B------:R-:W2:Y:S02]  /*7e60*/  LDCU.64 UR4, c[0x0][0x888] ;  /* 0x00011100ff0477ac */ /* 0x000ea40008000a00 */
[----:B--2---:R-:W-:-:S04]  /*7e70*/  ISETP.NE.U32.AND P0, PT, RZ, UR4, PT ;  /* 0x00000004ff007c0c */ /* 0x004fc8000bf05070 */
[----:B------:R-:W-:-:S13]  /*7e80*/  ISETP.NE.AND.EX P0, PT, RZ, UR5, PT, P0 ;  /* 0x00000005ff007c0c */ /* 0x000fda000bf05300 */
[----:B------:R-:W-:Y:S05]  /*7e90*/  @!P0 EXIT ;  /* 0x000000000000894d */ /* 0x000fea0003800000 */
[----:B------:R-:W-:Y:S05]  /*7ea0*/  BRA `(.L_x_139) ;  /* 0x0000000000087947 */ /* 0x000fea0003800000 */
.L_x_138:
[----:B------:R-:W-:-:S13]  /*7eb0*/  FSETP.NEU.AND P0, PT, R35, RZ, PT ;  /* 0x000000ff2300720b */ /* 0x000fda0003f0d000 */
[----:B------:R-:W-:Y:S05]  /*7ec0*/  @!P0 EXIT ;  /* 0x000000000000894d */ /* 0x000fea0003800000 */
.L_x_139:
[----:B------:R-:W-:Y:S05]  /*7ed0*/  BSYNC.RECONVERGENT B0 ;  /* 0x0000000000007941 */ /* 0x000fea0003800200 */
.L_x_136:
[----:B------:R-:W-:Y:S01]  /*7ee0*/  ULEA UR4, UR49, UR48, 0x3 ;  /* 0x0000003031047291 */ /* 0x000fe2000f8e18ff */
[----:B------:R-:W-:-:S04]  /*7ef0*/  DEPBAR.LE SB0, 0x0 ;  /* 0x000080000000791a */ /* 0x000fc80000000000 */
[----:B------:R-:W-:-:S04]  /*7f00*/  UIADD3 UR4, UPT, UPT, UR4, 0x168, URZ ;  /* 0x0000016804047890 */ /* 0x000fc8000fffe0ff */
[----:B------:R-:W-:-:S09]  /*7f10*/  UPRMT UR4, UR37, 0x654, UR4 ;  /* 0x0000065425047896 */ /* 0x000fd20008000004 */
[----:B------:R-:W-:Y:S01]  /*7f20*/  SYNCS.ARRIVE.TRANS64.RED.A1T0 RZ, [UR4], RZ ;  /* 0x000000ffffff79a7 */ /* 0x000fe20008100404 */
[----:B------:R-:W-:Y:S05]  /*7f30*/  EXIT ;  /* 0x000000000000794d */ /* 0x000fea0003800000 */
.L_x_20:
[----:B--2---:R2:W1:Y:S02]  /*7f40*/  SYNCS.PHASECHK.TRANS64.TRYWAIT P0, [R3+URZ+0x200], R2 ;  /* 0x00020002030075a7 */ /* 0x00446400080011ff */
[----:B-1----:R-:W-:Y:S05]  /*7f50*/  @!P0 NANOSLEEP.SYNCS 0x989680 ;  /* 0x009896800000895d */ /* 0x002fea0003900000 */
[----:B------:R-:W1:Y:S02]  /*7f60*/  @!P0 SYNCS.PHASECHK.TRANS64 P0, [R3+URZ+0x200], R2 ;  /* 0x00020002030085a7 */ /* 0x000e6400080010ff */
[----:B-1----:R-:W-:Y:S05]  /*7f70*/  @!P0 BRA `(.L_x_20) ;  /* 0xfffffffc00f08947 */ /* 0x002fea000383ffff */
[----:B------:R-:W-:Y:S05]  /*7f80*/  BRA `(.L_x_140) ;  /* 0xffffff9800247947 */ /* 0x000fea000383ffff */
.L_x_23:
[----:B-1----:R-:W-:Y:S07]  /*7f90*/  MOV R2, UR33 ;  /* 0x0000002100027c02 */ /* 0x002fee0008000f00 */
.L_x_141:
[----:B-1----:R1:W2:Y:S02]  /*7fa0*/  SYNCS.PHASECHK.TRANS64.TRYWAIT P0, [R2+URZ+0xa8], R5 ;  /* 0x0000a805020075a7 */ /* 0x0022a400080011ff */
[----:B--2---:R-:W-:Y:S05]  /*7fb0*/  @!P0 NANOSLEEP.SYNCS 0x989680 ;  /* 0x009896800000895d */ /* 0x004fea0003900000 */
[----:B------:R-:W2:Y:S02]  /*7fc0*/  @!P0 SYNCS.PHASECHK.TRANS64 P0, [R2+URZ+0xa8], R5 ;  /* 0x0000a805020085a7 */ /* 0x000ea400080010ff */
[----:B--2---:R-:W-:Y:S05]  /*7fd0*/  @!P0 BRA `(.L_x_141) ;  /* 0xfffffffc00f08947 */ /* 0x004fea000383ffff */
[----:B------:R-:W-:Y:S05]  /*7fe0*/  BRA `(.L_x_22) ;  /* 0xffffff9800747947 */ /* 0x000fea000383ffff */
.L_x_29:
[----:B-1----:R-:W-:Y:S07]  /*7ff0*/  MOV R2, UR17 ;  /* 0x0000001100027c02 */ /* 0x002fee0008000f00 */
.L_x_142:
[----:B-1----:R1:W2:Y:S02]  /*8000*/  SYNCS.PHASECHK.TRANS64.TRYWAIT P0, [R2+URZ+0xa8], R5 ;  /* 0x0000a805020075a7 */ /* 0x0022a400080011ff */
[----:B--2---:R-:W-:Y:S05]  /*8010*/  @!P0 NANOSLEEP.SYNCS 0x989680 ;  /* 0x009896800000895d */ /* 0x004fea0003900000 */
[----:B------:R-:W2:Y:S02]  /*8020*/  @!P0 SYNCS.PHASECHK.TRANS64 P0, [R2+URZ+0xa8], R5 ;  /* 0x0000a805020085a7 */ /* 0x000ea400080010ff */
[----:B--2---:R-:W-:Y:S05]  /*8030*/  @!P0 BRA `(.L_x_142) ;  /* 0xfffffffc00f08947 */ /* 0x004fea000383ffff */
[----:B------:R-:W-:Y:S05]  /*8040*/  BRA `(.L_x_28) ;  /* 0xffffff9c001c7947 */ /* 0x000fea000383ffff */
.L_x_33:
[----:B-1----:R1:W2:Y:S02]  /*8050*/  SYNCS.PHASECHK.TRANS64.TRYWAIT P0, [R2+URZ+0x190], R3 ;  /* 0x00019003020075a7 */ /* 0x0022a400080011ff */
[----:B--2---:R-:W-:Y:S05]  /*8060*/  @!P0 NANOSLEEP.SYNCS 0x989680 ;  /* 0x009896800000895d */ /* 0x004fea0003900000 */
[----:B------:R-:W2:Y:S02]  /*8070*/  @!P0 SYNCS.PHASECHK.TRANS64 P0, [R2+URZ+0x190], R3 ;  /* 0x00019003020085a7 */ /* 0x000ea400080010ff */
[----:B--2---:R-:W-:Y:S05]  /*8080*/  @!P0 BRA `(.L_x_33) ;  /* 0xfffffffc00f08947 */ /* 0x004fea000383ffff */
[----:B------:R-:W-:Y:S05]  /*8090*/  BRA `(.L_x_143) ;  /* 0xffffff9c00ac7947 */ /* 0x000fea000383ffff */
.L_x_37:
[----:B----4-:R-:W-:-:S07]  /*80a0*/  MOV R0, UR5 ;  /* 0x0000000500007c02 */ /* 0x010fce0008000f00 */
.L_x_144:
[----:B-1----:R1:W2:Y:S02]  /*80b0*/  SYNCS.PHASECHK.TRANS64.TRYWAIT P0, [R0+URZ], R3 ;  /* 0x00000003000075a7 */ /* 0x0022a400080011ff */
[----:B--2---:R-:W-:Y:S05]  /*80c0*/  @!P0 NANOSLEEP.SYNCS 0x989680 ;  /* 0x009896800000895d */ /* 0x004fea0003900000 */
[----:B------:R-:W2:Y:S02]  /*80d0*/  @!P0 SYNCS.PHASECHK.TRANS64 P0, [R0+URZ], R3 ;  /* 0x00000003000085a7 */ /* 0x000ea400080010ff */
[----:B--2---:R-:W-:Y:S05]  /*80e0*/  @!P0 BRA `(.L_x_144) ;  /* 0xfffffffc00f08947 */ /* 0x004fea000383ffff */
[----:B------:R-:W-:Y:S05]  /*80f0*/  BRA `(.L_x_145) ;  /* 0xffffffa4001c7947 */ /* 0x000fea000383ffff */
.L_x_38:
[----:B----4-:R-:W-:-:S07]  /*8100*/  MOV R0, UR5 ;  /* 0x0000000500007c02 */ /* 0x010fce0008000f00 */
.L_x_146:
[----:B-1----:R1:W2:Y:S02]  /*8110*/  SYNCS.PHASECHK.TRANS64.TRYWAIT P0, [R0+URZ], R3 ;  /* 0x00000003000075a7 */ /* 0x0022a400080011ff */
[----:B--2---:R-:W-:Y:S05]  /*8120*/  @!P0 NANOSLEEP.SYNCS 0x989680 ;  /* 0x009896800000895d */ /* 0x004fea0003900000 */
[----:B------:R-:W2:Y:S02]  /*8130*/  @!P0 SYNCS.PHASECHK.TRANS64 P0, [R0+URZ], R3 ;  /* 0x00000003000085a7 */ /* 0x000ea400080010ff */
[----:B--2---:R-:W-:Y:S05]  /*8140*/  @!P0 BRA `(.L_x_146) ;  /* 0xfffffffc00f08947 */ /* 0x004fea000383ffff */
[----:B------:R-:W-:Y:S05]  /*8150*/  BRA `(.L_x_147) ;  /* 0xffffffa400287947 */ /* 0x000fea000383ffff */
.L_x_39:
[----:B----4-:R-:W-:-:S07]  /*8160*/  MOV R0, UR5 ;  /* 0x0000000500007c02 */ /* 0x010fce0008000f00 */
.L_x_148:
[----:B-1----:R1:W2:Y:S02]  /*8170*/  SYNCS.PHASECHK.TRANS64.TRYWAIT P0, [R0+URZ], R3 ;  /* 0x00000003000075a7 */ /* 0x0022a400080011ff */
[----:B--2---:R-:W-:Y:S05]  /*8180*/  @!P0 NANOSLEEP.SYNCS 0x989680 ;  /* 0x009896800000895d */ /* 0x004fea0003900000 */
[----:B------:R-:W2:Y:S02]  /*8190*/  @!P0 SYNCS.PHASECHK.TRANS64 P0, [R0+URZ], R3 ;  /* 0x00000003000085a7 */ /* 0x000ea400080010ff */
[----:B--2---:R-:W-:Y:S05]  /*81a0*/  @!P0 BRA `(.L_x_148) ;  /* 0xfffffffc00f08947 */ /* 0x004fea000383ffff */
[----:B------:R-:W-:Y:S05]  /*81b0*/  BRA `(.L_x_149) ;  /* 0xffffffa400347947 */ /* 0x000fea000383ffff */
.L_x_40:
[----:B----4-:R-:W-:-:S07]  /*81c0*/  MOV R0, UR5 ;  /* 0x0000000500007c02 */ /* 0x010fce0008000f00 */
.L_x_150:
[----:B-1----:R1:W2:Y:S02]  /*81d0*/  SYNCS.PHASECHK.TRANS64.TRYWAIT P0, [R0+URZ], R3 ;  /* 0x00000003000075a7 */ /* 0x0022a400080011ff */
[----:B--2---:R-:W-:Y:S05]  /*81e0*/  @!P0 NANOSLEEP.SYNCS 0x989680 ;  /* 0x009896800000895d */ /* 0x004fea0003900000 */
[----:B------:R-:W2:Y:S02]  /*81f0*/  @!P0 SYNCS.PHASECHK.TRANS64 P0, [R0+URZ], R3 ;  /* 0x00000003000085a7 */ /* 0x000ea400080010ff */
[----:B--2---:R-:W-:Y:S05]  /*8200*/  @!P0 BRA `(.L_x_150) ;  /* 0xfffffffc00f08947 */ /* 0x004fea000383ffff */
[----:B------:R-:W-:Y:S05]  /*8210*/  BRA `(.L_x_151) ;  /* 0xffffffa400407947 */ /* 0x000fea000383ffff */
.L_x_41:
[----:B----4-:R-:W-:-:S07]  /*8220*/  MOV R0, UR5 ;  /* 0x0000000500007c02 */ /* 0x010fce0008000f00 */
.L_x_152:
[----:B-1----:R1:W2:Y:S02]  /*8230*/  SYNCS.PHASECHK.TRANS64.TRYWAIT P0, [R0+URZ], R3 ;  /* 0x00000003000075a7 */ /* 0x0022a400080011ff */
[----:B--2---:R-:W-:Y:S05]  /*8240*/  @!P0 NANOSLEEP.SYNCS 0x989680 ;  /* 0x009896800000895d */ /* 0x004fea0003900000 */
[----:B------:R-:W2:Y:S02]  /*8250*/  @!P0 SYNCS.PHASECHK.TRANS64 P0, [R0+URZ], R3 ;  /* 0x00000003000085a7 */ /* 0x000ea400080010ff */
[----:B--2---:R-:W-:Y:S05]  /*8260*/  @!P0 BRA `(.L_x_152) ;  /* 0xfffffffc00f08947 */ /* 0x004fea000383ffff */
[----:B------:R-:W-:Y:S05]  /*8270*/  BRA `(.L_x_153) ;  /* 0xffffffa4004c7947 */ /* 0x000fea000383ffff */
.L_x_42:
[----:B----4-:R-:W-:-:S07]  /*8280*/  MOV R0, UR5 ;  /* 0x0000000500007c02 */ /* 0x010fce0008000f00 */
.L_x_154:
[----:B-1----:R1:W2:Y:S02]  /*8290*/  SYNCS.PHASECHK.TRANS64.TRYWAIT P0, [R0+URZ], R3 ;  /* 0x00000003000075a7 */ /* 0x0022a400080011ff */
[----:B--2---:R-:W-:Y:S05]  /*82a0*/  @!P0 NANOSLEEP.SYNCS 0x989680 ;  /* 0x009896800000895d */ /* 0x004fea0003900000 */
[----:B------:R-:W2:Y:S02]  /*82b0*/  @!P0 SYNCS.PHASECHK.TRANS64 P0, [R0+URZ], R3 ;  /* 0x00000003000085a7 */ /* 0x000ea400080010ff */
[----:B--2---:R-:W-:Y:S05]  /*82c0*/  @!P0 BRA `(.L_x_154) ;  /* 0xfffffffc00f08947 */ /* 0x004fea000383ffff */
[----:B------:R-:W-:Y:S05]  /*82d0*/  BRA `(.L_x_155) ;  /* 0xffffffa400587947 */ /* 0x000fea000383ffff */
.L_x_43:
[----:B----4-:R-:W-:-:S07]  /*82e0*/  MOV R0, UR5 ;  /* 0x0000000500007c02 */ /* 0x010fce0008000f00 */
.L_x_156:
[----:B-1----:R1:W2:Y:S02]  /*82f0*/  SYNCS.PHASECHK.TRANS64.TRYWAIT P0, [R0+URZ], R3 ;  /* 0x00000003000075a7 */ /* 0x0022a400080011ff */
[----:B--2---:R-:W-:Y:S05]  /*8300*/  @!P0 NANOSLEEP.SYNCS 0x989680 ;  /* 0x009896800000895d */ /* 0x004fea0003900000 */
[----:B------:R-:W2:Y:S02]  /*8310*/  @!P0 SYNCS.PHASECHK.TRANS64 P0, [R0+URZ], R3 ;  /* 0x00000003000085a7 */ /* 0x000ea400080010ff */
[----:B--2---:R-:W-:Y:S05]  /*8320*/  @!P0 BRA `(.L_x_156) ;  /* 0xfffffffc00f08947 */ /* 0x004fea000383ffff */
[----:B------:R-:W-:Y:S05]  /*8330*/  BRA `(.L_x_157) ;  /* 0xffffffa400647947 */ /* 0x000fea000383ffff */
.L_x_44:
[----:B----4-:R-:W-:-:S07]  /*8340*/  MOV R0, UR5 ;  /* 0x0000000500007c02 */ /* 0x010fce0008000f00 */
.L_x_158:
[----:B-1----:R1:W2:Y:S02]  /*8350*/  SYNCS.PHASECHK.TRANS64.TRYWAIT P0, [R0+URZ], R3 ;  /* 0x00000003000075a7 */ /* 0x0022a400080011ff */
[----:B--2---:R-:W-:Y:S05]  /*8360*/  @!P0 NANOSLEEP.SYNCS 0x989680 ;  /* 0x009896800000895d */ /* 0x004fea0003900000 */
[----:B------:R-:W2:Y:S02]  /*8370*/  @!P0 SYNCS.PHASECHK.TRANS64 P0, [R0+URZ], R3 ;  /* 0x00000003000085a7 */ /* 0x000ea400080010ff */
[----:B--2---:R-:W-:Y:S05]  /*8380*/  @!P0 BRA `(.L_x_158) ;  /* 0xfffffffc00f08947 */ /* 0x004fea000383ffff */
[----:B------:R-:W-:Y:S05]  /*8390*/  BRA `(.L_x_159) ;  /* 0xffffffa400707947 */ /* 0x000fea000383ffff */
.L_x_45:
[----:B----4-:R-:W-:-:S07]  /*83a0*/  MOV R0, UR5 ;  /* 0x0000000500007c02 */ /* 0x010fce0008000f00 */
.L_x_160:
[----:B-1----:R1:W2:Y:S02]  /*83b0*/  SYNCS.PHASECHK.TRANS64.TRYWAIT P0, [R0+URZ], R3 ;  /* 0x00000003000075a7 */ /* 0x0022a400080011ff */
[----:B--2---:R-:W-:Y:S05]  /*83c0*/  @!P0 NANOSLEEP.SYNCS 0x989680 ;  /* 0x009896800000895d */ /* 0x004fea0003900000 */
[----:B------:R-:W2:Y:S02]  /*83d0*/  @!P0 SYNCS.PHASECHK.TRANS64 P0, [R0+URZ], R3 ;  /* 0x00000003000085a7 */ /* 0x000ea400080010ff */
[----:B--2---:R-:W-:Y:S05]  /*83e0*/  @!P0 BRA `(.L_x_160) ;  /* 0xfffffffc00f08947 */ /* 0x004fea000383ffff */
[----:B------:R-:W-:Y:S05]  /*83f0*/  BRA `(.L_x_161) ;  /* 0xffffffa4007c7947 */ /* 0x000fea000383ffff */
.L_x_46:
[----:B----4-:R-:W-:-:S07]  /*8400*/  MOV R0, UR5 ;  /* 0x0000000500007c02 */ /* 0x010fce0008000f00 */
.L_x_162:
[----:B-1----:R1:W2:Y:S02]  /*8410*/  SYNCS.PHASECHK.TRANS64.TRYWAIT P0, [R0+URZ], R3 ;  /* 0x00000003000075a7 */ /* 0x0022a400080011ff */
[----:B--2---:R-:W-:Y:S05]  /*8420*/  @!P0 NANOSLEEP.SYNCS 0x989680 ;  /* 0x009896800000895d */ /* 0x004fea0003900000 */
[----:B------:R-:W2:Y:S02]  /*8430*/  @!P0 SYNCS.PHASECHK.TRANS64 P0, [R0+URZ], R3 ;  /* 0x00000003000085a7 */ /* 0x000ea400080010ff */
[----:B--2---:R-:W-:Y:S05]  /*8440*/  @!P0 BRA `(.L_x_162) ;  /* 0xfffffffc00f08947 */ /* 0x004fea000383ffff */
[----:B------:R-:W-:Y:S05]  /*8450*/  BRA `(.L_x_163) ;  /* 0xffffffa400887947 */ /* 0x000fea000383ffff */
.L_x_47:
[----:B----4-:R-:W-:-:S07]  /*8460*/  MOV R0, UR5 ;  /* 0x0000000500007c02 */ /* 0x010fce0008000f00 */
.L_x_164:
[----:B-1----:R1:W2:Y:S02]  /*8470*/  SYNCS.PHASECHK.TRANS64.TRYWAIT P0, [R0+URZ], R3 ;  /* 0x00000003000075a7 */ /* 0x0022a400080011ff */
[----:B--2---:R-:W-:Y:S05]  /*8480*/  @!P0 NANOSLEEP.SYNCS 0x989680 ;  /* 0x009896800000895d */ /* 0x004fea0003900000 */
[----:B------:R-:W2:Y:S02]  /*8490*/  @!P0 SYNCS.PHASECHK.TRANS64 P0, [R0+URZ], R3 ;  /* 0x00000003000085a7 */ /* 0x000ea400080010ff */
[----:B--2---:R-:W-:Y:S05]  /*84a0*/  @!P0 BRA `(.L_x_164) ;  /* 0xfffffffc00f08947 */ /* 0x004fea000383ffff */
[----:B------:R-:W-:Y:S05]  /*84b0*/  BRA `(.L_x_165) ;  /* 0xffffffa400947947 */ /* 0x000fea000383ffff */
.L_x_48:
[----:B----4-:R-:W-:-:S07]  /*84c0*/  MOV R0, UR5 ;  /* 0x0000000500007c02 */ /* 0x010fce0008000f00 */
.L_x_166:
[----:B-1----:R1:W2:Y:S02]  /*84d0*/  SYNCS.PHASECHK.TRANS64.TRYWAIT P0, [R0+URZ], R3 ;  /* 0x00000003000075a7 */ /* 0x0022a400080011ff */
[----:B--2---:R-:W-:Y:S05]  /*84e0*/  @!P0 NANOSLEEP.SYNCS 0x989680 ;  /* 0x009896800000895d */ /* 0x004fea0003900000 */
[----:B------:R-:W2:Y:S02]  /*84f0*/  @!P0 SYNCS.PHASECHK.TRANS64 P0, [R0+URZ], R3 ;  /* 0x00000003000085a7 */ /* 0x000ea400080010ff */
[----:B--2---:R-:W-:Y:S05]  /*8500*/  @!P0 BRA `(.L_x_166) ;  /* 0xfffffffc00f08947 */ /* 0x004fea000383ffff */
[----:B------:R-:W-:Y:S05]  /*8510*/  BRA `(.L_x_167) ;  /* 0xffffffa400a07947 */ /* 0x000fea000383ffff */
.L_x_49:
[----:B----4-:R-:W-:-:S07]  /*8520*/  MOV R0, UR5 ;  /* 0x0000000500007c02 */ /* 0x010fce0008000f00 */
.L_x_168:
[----:B-1----:R1:W2:Y:S02]  /*8530*/  SYNCS.PHASECHK.TRANS64.TRYWAIT P0, [R0+URZ], R3 ;  /* 0x00000003000075a7 */ /* 0x0022a400080011ff */
[----:B--2---:R-:W-:Y:S05]  /*8540*/  @!P0 NANOSLEEP.SYNCS 0x989680 ;  /* 0x009896800000895d */ /* 0x004fea0003900000 */
[----:B------:R-:W2:Y:S02]  /*8550*/  @!P0 SYNCS.PHASECHK.TRANS64 P0, [R0+URZ], R3 ;  /* 0x00000003000085a7 */ /* 0x000ea400080010ff */
[----:B--2---:R-:W-:Y:S05]  /*8560*/  @!P0 BRA `(.L_x_168) ;  /* 0xfffffffc00f08947 */ /* 0x004fea000383ffff */
[----:B------:R-:W-:Y:S05]  /*8570*/  BRA `(.L_x_169) ;  /* 0xffffffa400ac7947 */ /* 0x000fea000383ffff */
.L_x_50:
[----:B----4-:R-:W-:-:S07]  /*8580*/  MOV R0, UR5 ;  /* 0x0000000500007c02 */ /* 0x010fce0008000f00 */
.L_x_170:
[----:B-1----:R1:W2:Y:S02]  /*8590*/  SYNCS.PHASECHK.TRANS64.TRYWAIT P0, [R0+URZ], R3 ;  /* 0x00000003000075a7 */ /* 0x0022a400080011ff */
[----:B--2---:R-:W-:Y:S05]  /*85a0*/  @!P0 NANOSLEEP.SYNCS 0x989680 ;  /* 0x009896800000895d */ /* 0x004fea0003900000 */
[----:B------:R-:W2:Y:S02]  /*85b0*/  @!P0 SYNCS.PHASECHK.TRANS64 P0, [R0+URZ], R3 ;  /* 0x00000003000085a7 */ /* 0x000ea400080010ff */
[----:B--2---:R-:W-:Y:S05]  /*85c0*/  @!P0 BRA `(.L_x_170) ;  /* 0xfffffffc00f08947 */ /* 0x004fea000383ffff */
[----:B------:R-:W-:Y:S05]  /*85d0*/  BRA `(.L_x_171) ;  /* 0xffffffa400b87947 */ /* 0x000fea000383ffff */
.L_x_51:
[----:B----4-:R-:W-:-:S07]  /*85e0*/  MOV R0, UR5 ;  /* 0x0000000500007c02 */ /* 0x010fce0008000f00 */
.L_x_172:
[----:B-1----:R1:W2:Y:S02]  /*85f0*/  SYNCS.PHASECHK.TRANS64.TRYWAIT P0, [R0+URZ], R3 ;  /* 0x00000003000075a7 */ /* 0x0022a400080011ff */
[----:B--2---:R-:W-:Y:S05]  /*8600*/  @!P0 NANOSLEEP.SYNCS 0x989680 ;  /* 0x009896800000895d */ /* 0x004fea0003900000 */
[----:B------:R-:W2:Y:S02]  /*8610*/  @!P0 SYNCS.PHASECHK.TRANS64 P0, [R0+URZ], R3 ;  /* 0x00000003000085a7 */ /* 0x000ea400080010ff */
[----:B--2---:R-:W-:Y:S05]  /*8620*/  @!P0 BRA `(.L_x_172) ;  /* 0xfffffffc00f08947 */ /* 0x004fea000383ffff */
[----:B------:R-:W-:Y:S05]  /*8630*/  BRA `(.L_x_173) ;  /* 0xffffffa400c47947 */ /* 0x000fea000383ffff */
.L_x_52:
[----:B----4-:R-:W-:-:S07]  /*8640*/  MOV R0, UR5 ;  /* 0x0000000500007c02 */ /* 0x010fce0008000f00 */
.L_x_174:
[----:B-1----:R1:W2:Y:S02]  /*8650*/  SYNCS.PHASECHK.TRANS64.TRYWAIT P0, [R0+URZ], R3 ;  /* 0x00000003000075a7 */ /* 0x0022a400080011ff */
[----:B--2---:R-:W-:Y:S05]  /*8660*/  @!P0 NANOSLEEP.SYNCS 0x989680 ;  /* 0x009896800000895d */ /* 0x004fea0003900000 */
[----:B------:R-:W2:Y:S02]  /*8670*/  @!P0 SYNCS.PHASECHK.TRANS64 P0, [R0+URZ], R3 ;  /* 0x00000003000085a7 */ /* 0x000ea400080010ff */
[----:B--2---:R-:W-:Y:S05]  /*8680*/  @!P0 BRA `(.L_x_174) ;  /* 0xfffffffc00f08947 */ /* 0x004fea000383ffff */
[----:B------:R-:W-:Y:S05]  /*8690*/  BRA `(.L_x_175) ;  /* 0xffffffa400d07947 */ /* 0x000fea000383ffff */
.L_x_53:
[----:B----4-:R-:W-:-:S07]  /*86a0*/  MOV R0, UR5 ;  /* 0x0000000500007c02 */ /* 0x010fce0008000f00 */
.L_x_176:
[----:B-1----:R1:W2:Y:S02]  /*86b0*/  SYNCS.PHASECHK.TRANS64.TRYWAIT P0, [R0+URZ], R3 ;  /* 0x00000003000075a7 */ /* 0x0022a400080011ff */
[----:B--2---:R-:W-:Y:S05]  /*86c0*/  @!P0 NANOSLEEP.SYNCS 0x989680 ;  /* 0x009896800000895d */ /* 0x004fea0003900000 */
[----:B------:R-:W2:Y:S02]  /*86d0*/  @!P0 SYNCS.PHASECHK.TRANS64 P0, [R0+URZ], R3 ;  /* 0x00000003000085a7 */ /* 0x000ea400080010ff */
[----:B--2---:R-:W-:Y:S05]  /*86e0*/  @!P0 BRA `(.L_x_176) ;  /* 0xfffffffc00f08947 */ /* 0x004fea000383ffff */
[----:B------:R-:W-:Y:S05]  /*86f0*/  BRA `(.L_x_177) ;  /* 0xffffffa400dc7947 */ /* 0x000fea000383ffff */
.L_x_54:
[----:B----4-:R-:W-:-:S07]  /*8700*/  MOV R0, UR5 ;  /* 0x0000000500007c02 */ /* 0x010fce0008000f00 */
.L_x_178:
[----:B-1----:R1:W2:Y:S02]  /*8710*/  SYNCS.PHASECHK.TRANS64.TRYWAIT P0, [R0+URZ], R3 ;  /* 0x00000003000075a7 */ /* 0x0022a400080011ff */
[----:B--2---:R-:W-:Y:S05]  /*8720*/  @!P0 NANOSLEEP.SYNCS 0x989680 ;  /* 0x009896800000895d */ /* 0x004fea0003900000 */
[----:B------:R-:W2:Y:S02]  /*8730*/  @!P0 SYNCS.PHASECHK.TRANS64 P0, [R0+URZ], R3 ;  /* 0x00000003000085a7 */ /* 0x000ea400080010ff */
[----:B--2---:R-:W-:Y:S05]  /*8740*/  @!P0 BRA `(.L_x_178) ;  /* 0xfffffffc00f08947 */ /* 0x004fea000383ffff */
[----:B------:R-:W-:Y:S05]  /*8750*/  BRA `(.L_x_179) ;  /* 0xffffffa400e87947 */ /* 0x000fea000383ffff */
.L_x_55:
[----:B----4-:R-:W-:-:S07]  /*8760*/  MOV R0, UR5 ;  /* 0x0000000500007c02 */ /* 0x010fce0008000f00 */
.L_x_180:
[----:B-1----:R1:W2:Y:S02]  /*8770*/  SYNCS.PHASECHK.TRANS64.TRYWAIT P0, [R0+URZ], R3 ;  /* 0x00000003000075a7 */ /* 0x0022a400080011ff */
[----:B--2---:R-:W-:Y:S05]  /*8780*/  @!P0 NANOSLEEP.SYNCS 0x989680 ;  /* 0x009896800000895d */ /* 0x004fea0003900000 */
[----:B------:R-:W2:Y:S02]  /*8790*/  @!P0 SYNCS.PHASECHK.TRANS64 P0, [R0+URZ], R3 ;  /* 0x00000003000085a7 */ /* 0x000ea400080010ff */
[----:B--2---:R-:W-:Y:S05]  /*87a0*/  @!P0 BRA `(.L_x_180) ;  /* 0xfffffffc00f08947 */ /* 0x004fea000383ffff */
[----:B------:R-:W-:Y:S05]  /*87b0*/  BRA `(.L_x_181) ;  /* 0xffffffa400f47947 */ /* 0x000fea000383ffff */
.L_x_56:
[----:B----4-:R-:W-:-:S07]  /*87c0*/  MOV R0, UR5 ;  /* 0x0000000500007c02 */ /* 0x010fce0008000f00 */
.L_x_182:
[----:B-1----:R1:W2:Y:S02]  /*87d0*/  SYNCS.PHASECHK.TRANS64.TRYWAIT P0, [R0+URZ], R3 ;  /* 0x00000003000075a7 */ /* 0x0022a400080011ff */
[----:B--2---:R-:W-:Y:S05]  /*87e0*/  @!P0 NANOSLEEP.SYNCS 0x989680 ;  /* 0x009896800000895d */ /* 0x004fea0003900000 */
[----:B------:R-:W2:Y:S02]  /*87f0*/  @!P0 SYNCS.PHASECHK.TRANS64 P0, [R0+URZ], R3 ;  /* 0x00000003000085a7 */ /* 0x000ea400080010ff */
[----:B--2---:R-:W-:Y:S05]  /*8800*/  @!P0 BRA `(.L_x_182) ;  /* 0xfffffffc00f08947 */ /* 0x004fea000383ffff */
[----:B------:R-:W-:Y:S05]  /*8810*/  BRA `(.L_x_183) ;  /* 0xffffffa800007947 */ /* 0x000fea000383ffff */
.L_x_59:
[----:B-1----:R1:W2:Y:S02]  /*8820*/  SYNCS.PHASECHK.TRANS64.TRYWAIT P0, [R0+URZ+0x1f0], R5 ;  /* 0x0001f005000075a7 */ /* 0x0022a400080011ff */
[----:B--2---:R-:W-:Y:S05]  /*8830*/  @!P0 NANOSLEEP.SYNCS 0x989680 ;  /* 0x009896800000895d */ /* 0x004fea0003900000 */
[----:B------:R-:W2:Y:S02]  /*8840*/  @!P0 SYNCS.PHASECHK.TRANS64 P0, [R0+URZ+0x1f0], R5 ;  /* 0x0001f005000085a7 */ /* 0x000ea400080010ff */
[----:B--2---:R-:W-:Y:S05]  /*8850*/  @!P0 BRA `(.L_x_59) ;  /* 0xfffffffc00f08947 */ /* 0x004fea000383ffff */
[----:B------:R-:W-:Y:S05]  /*8860*/  BRA `(.L_x_184) ;  /* 0xffffffa8005c7947 */ /* 0x000fea000383ffff */
.L_x_60:
[----:B------:R-:W-:-:S07]  /*8870*/  MOV R0, UR5 ;  /* 0x0000000500007c02 */ /* 0x000fce0008000f00 */
.L_x_185:
[----:B-1----:R1:W2:Y:S02]  /*8880*/  SYNCS.PHASECHK.TRANS64.TRYWAIT P0, [R0+URZ+0x1a0], R5 ;  /* 0x0001a005000075a7 */ /* 0x0022a400080011ff */
[----:B--2---:R-:W-:Y:S05]  /*8890*/  @!P0 NANOSLEEP.SYNCS 0x989680 ;  /* 0x009896800000895d */ /* 0x004fea0003900000 */
[----:B------:R-:W2:Y:S02]  /*88a0*/  @!P0 SYNCS.PHASECHK.TRANS64 P0, [R0+URZ+0x1a0], R5 ;  /* 0x0001a005000085a7 */ /* 0x000ea400080010ff */
[----:B--2---:R-:W-:Y:S05]  /*88b0*/  @!P0 BRA `(.L_x_185) ;  /* 0xfffffffc00f08947 */ /* 0x004fea000383ffff */
[----:B------:R-:W-:Y:S05]  /*88c0*/  BRA `(.L_x_186) ;  /* 0xffffffa8006c7947 */ /* 0x000fea000383ffff */
.L_x_61:
[----:B-1----:R1:W2:Y:S02]  /*88d0*/  SYNCS.PHASECHK.TRANS64.TRYWAIT P1, [R0+URZ+0x190], R5 ;  /* 0x00019005000075a7 */ /* 0x0022a400080211ff */
[----:B--2---:R-:W-:Y:S05]  /*88e0*/  @!P1 NANOSLEEP.SYNCS 0x989680 ;  /* 0x009896800000995d */ /* 0x004fea0003900000 */
[----:B------:R-:W2:Y:S02]  /*88f0*/  @!P1 SYNCS.PHASECHK.TRANS64 P1, [R0+URZ+0x190], R5 ;  /* 0x00019005000095a7 */ /* 0x000ea400080210ff */
[----:B--2---:R-:W-:Y:S05]  /*8900*/  @!P1 BRA `(.L_x_61) ;  /* 0xfffffffc00f09947 */ /* 0x004fea000383ffff */
[----:B------:R-:W-:Y:S05]  /*8910*/  BRA `(.L_x_187) ;  /* 0xffffffa8009c7947 */ /* 0x000fea000383ffff */
.L_x_64:
[----:B------:R-:W-:-:S07]  /*8920*/  MOV R0, UR5 ;  /* 0x0000000500007c02 */ /* 0x000fce0008000f00 */
.L_x_188:
[----:B-1----:R1:W2:Y:S02]  /*8930*/  SYNCS.PHASECHK.TRANS64.TRYWAIT P0, [R0+URZ+0x1a0], R3 ;  /* 0x0001a003000075a7 */ /* 0x0022a400080011ff */
[----:B--2---:R-:W-:Y:S05]  /*8940*/  @!P0 NANOSLEEP.SYNCS 0x989680 ;  /* 0x009896800000895d */ /* 0x004fea0003900000 */
[----:B------:R-:W2:Y:S02]  /*8950*/  @!P0 SYNCS.PHASECHK.TRANS64 P0, [R0+URZ+0x1a0], R3 ;  /* 0x0001a003000085a7 */ /* 0x000ea400080010ff */
[----:B--2---:R-:W-:Y:S05]  /*8960*/  @!P0 BRA `(.L_x_188) ;  /* 0xfffffffc00f08947 */ /* 0x004fea000383ffff */
[----:B------:R-:W-:Y:S05]  /*8970*/  BRA `(.L_x_63) ;  /* 0xffffffa800f07947 */ /* 0x000fea000383ffff */
.L_x_71:
[----:B-1----:R1:W2:Y:S02]  /*8980*/  SYNCS.PHASECHK.TRANS64.TRYWAIT P1, [R0+URZ+0x190], R5 ;  /* 0x00019005000075a7 */ /* 0x0022a400080211ff */
[----:B--2---:R-:W-:Y:S05]  /*8990*/  @!P1 NANOSLEEP.SYNCS 0x989680 ;  /* 0x009896800000995d */ /* 0x004fea0003900000 */
[----:B------:R-:W2:Y:S02]  /*89a0*/  @!P1 SYNCS.PHASECHK.TRANS64 P1, [R0+URZ+0x190], R5 ;  /* 0x00019005000095a7 */ /* 0x000ea400080210ff */
[----:B--2---:R-:W-:Y:S05]  /*89b0*/  @!P1 BRA `(.L_x_71) ;  /* 0xfffffffc00f09947 */ /* 0x004fea000383ffff */
[----:B------:R-:W-:Y:S05]  /*89c0*/  BRA `(.L_x_189) ;  /* 0xffffffb000507947 */ /* 0x000fea000383ffff */
.L_x_72:
[----:B------:R-:W-:-:S07]  /*89d0*/  MOV R3, UR14 ;  /* 0x0000000e00037c02 */ /* 0x000fce0008000f00 */
.L_x_190:
[----:B-1----:R1:W2:Y:S02]  /*89e0*/  SYNCS.PHASECHK.TRANS64.TRYWAIT P0, [R3+URZ+0x1d0], R0 ;  /* 0x0001d000030075a7 */ /* 0x0022a400080011ff */
[----:B--2---:R-:W-:Y:S05]  /*89f0*/  @!P0 NANOSLEEP.SYNCS 0x989680 ;  /* 0x009896800000895d */ /* 0x004fea0003900000 */
[----:B------:R-:W2:Y:S02]  /*8a00*/  @!P0 SYNCS.PHASECHK.TRANS64 P0, [R3+URZ+0x1d0], R0 ;  /* 0x0001d000030085a7 */ /* 0x000ea400080010ff */
[----:B--2---:R-:W-:Y:S05]  /*8a10*/  @!P0 BRA `(.L_x_190) ;  /* 0xfffffffc00f08947 */ /* 0x004fea000383ffff */
[----:B------:R-:W-:Y:S05]  /*8a20*/  BRA `(.L_x_191) ;  /* 0xffffffb0009c7947 */ /* 0x000fea000383ffff */
.L_x_75:
[----:B------:R-:W-:Y:S07]  /*8a30*/  MOV R0, UR7 ;  /* 0x0000000700007c02 */ /* 0x000fee0008000f00 */
.L_x_192:
[----:B-1----:R1:W2:Y:S02]  /*8a40*/  SYNCS.PHASECHK.TRANS64.TRYWAIT P0, [R0+URZ], R3 ;  /* 0x00000003000075a7 */ /* 0x0022a400080011ff */
[----:B--2---:R-:W-:Y:S05]  /*8a50*/  @!P0 NANOSLEEP.SYNCS 0x989680 ;  /* 0x009896800000895d */ /* 0x004fea0003900000 */
[----:B------:R-:W2:Y:S02]  /*8a60*/  @!P0 SYNCS.PHASECHK.TRANS64 P0, [R0+URZ], R3 ;  /* 0x00000003000085a7 */ /* 0x000ea400080010ff */
[----:B--2---:R-:W-:Y:S05]  /*8a70*/  @!P0 BRA `(.L_x_192) ;  /* 0xfffffffc00f08947 */ /* 0x004fea000383ffff */
[----:B------:R-:W-:Y:S05]  /*8a80*/  BRA `(.L_x_74) ;  /* 0xffffffb000b87947 */ /* 0x000fea000383ffff */
.L_x_78:
[----:B------:R-:W-:-:S07]  /*8a90*/  MOV R0, UR5 ;  /* 0x0000000500007c02 */ /* 0x000fce0008000f00 */
.L_x_193:
[----:B--2---:R2:W3:Y:S02]  /*8aa0*/  SYNCS.PHASECHK.TRANS64.TRYWAIT P0, [R0+URZ], R3 ;  /* 0x00000003000075a7 */ /* 0x0044e400080011ff */
[----:B---3--:R-:W-:Y:S05]  /*8ab0*/  @!P0 NANOSLEEP.SYNCS 0x989680 ;  /* 0x009896800000895d */ /* 0x008fea0003900000 */
[----:B------:R-:W3:Y:S02]  /*8ac0*/  @!P0 SYNCS.PHASECHK.TRANS64 P0, [R0+URZ], R3 ;  /* 0x00000003000085a7 */ /* 0x000ee400080010ff */
[----:B---3--:R-:W-:Y:S05]  /*8ad0*/  @!P0 BRA `(.L_x_193) ;  /* 0xfffffffc00f08947 */ /* 0x008fea000383ffff */
[----:B------:R-:W-:Y:S05]  /*8ae0*/  BRA `(.L_x_194) ;  /* 0xffffffb4006c7947 */ /* 0x000fea000383ffff */
.L_x_79:
[----:B------:R-:W-:-:S07]  /*8af0*/  MOV R0, UR5 ;  /* 0x0000000500007c02 */ /* 0x000fce0008000f00 */
.L_x_195:
[----:B--2---:R2:W3:Y:S02]  /*8b00*/  SYNCS.PHASECHK.TRANS64.TRYWAIT P0, [R0+URZ], R3 ;  /* 0x00000003000075a7 */ /* 0x0044e400080011ff */
[----:B---3--:R-:W-:Y:S05]  /*8b10*/  @!P0 NANOSLEEP.SYNCS 0x989680 ;  /* 0x009896800000895d */ /* 0x008fea0003900000 */
[----:B------:R-:W3:Y:S02]  /*8b20*/  @!P0 SYNCS.PHASECHK.TRANS64 P0, [R0+URZ], R3 ;  /* 0x00000003000085a7 */ /* 0x000ee400080010ff */
[----:B---3--:R-:W-:Y:S05]  /*8b30*/  @!P0 BRA `(.L_x_195) ;  /* 0xfffffffc00f08947 */ /* 0x008fea000383ffff */
[----:B------:R-:W-:Y:S05]  /*8b40*/  BRA `(.L_x_196) ;  /* 0xffffffb400787947 */ /* 0x000fea000383ffff */
.L_x_80:
[----:B------:R-:W-:-:S07]  /*8b50*/  MOV R0, UR5 ;  /* 0x0000000500007c02 */ /* 0x000fce0008000f00 */
.L_x_197:
[----:B--2---:R2:W3:Y:S02]  /*8b60*/  SYNCS.PHASECHK.TRANS64.TRYWAIT P0, [R0+URZ], R3 ;  /* 0x00000003000075a7 */ /* 0x0044e400080011ff */
[----:B---3--:R-:W-:Y:S05]  /*8b70*/  @!P0 NANOSLEEP.SYNCS 0x989680 ;  /* 0x009896800000895d */ /* 0x008fea0003900000 */
[----:B------:R-:W3:Y:S02]  /*8b80*/  @!P0 SYNCS.PHASECHK.TRANS64 P0, [R0+URZ], R3 ;  /* 0x00000003000085a7 */ /* 0x000ee400080010ff */
[----:B---3--:R-:W-:Y:S05]  /*8b90*/  @!P0 BRA `(.L_x_197) ;  /* 0xfffffffc00f08947 */ /* 0x008fea000383ffff */
[----:B------:R-:W-:Y:S05]  /*8ba0*/  BRA `(.L_x_198) ;  /* 0xffffffb400847947 */ /* 0x000fea000383ffff */
.L_x_81:
[----:B------:R-:W-:-:S07]  /*8bb0*/  MOV R0, UR6 ;  /* 0x0000000600007c02 */ /* 0x000fce0008000f00 */
.L_x_199:
[----:B--2---:R2:W3:Y:S02]  /*8bc0*/  SYNCS.PHASECHK.TRANS64.TRYWAIT P0, [R0+URZ], R3 ;  /* 0x00000003000075a7 */ /* 0x0044e400080011ff */
[----:B---3--:R-:W-:Y:S05]  /*8bd0*/  @!P0 NANOSLEEP.SYNCS 0x989680 ;  /* 0x009896800000895d */ /* 0x008fea0003900000 */
[----:B------:R-:W3:Y:S02]  /*8be0*/  @!P0 SYNCS.PHASECHK.TRANS64 P0, [R0+URZ], R3 ;  /* 0x00000003000085a7 */ /* 0x000ee400080010ff */
[----:B---3--:R-:W-:Y:S05]  /*8bf0*/  @!P0 BRA `(.L_x_199) ;  /* 0xfffffffc00f08947 */ /* 0x008fea000383ffff */
[----:B------:R-:W-:Y:S05]  /*8c00*/  BRA `(.L_x_200) ;  /* 0xffffffb400907947 */ /* 0x000fea000383ffff */
.L_x_86:
[----:B--2---:R2:W3:Y:S02]  /*8c10*/  SYNCS.PHASECHK.TRANS64.TRYWAIT P0, [R0+URZ+0x190], R3 ;  /* 0x00019003000075a7 */ /* 0x0044e400080011ff */
[----:B---3--:R-:W-:Y:S05]  /*8c20*/  @!P0 NANOSLEEP.SYNCS 0x989680 ;  /* 0x009896800000895d */ /* 0x008fea0003900000 */
[----:B------:R-:W3:Y:S02]  /*8c30*/  @!P0 SYNCS.PHASECHK.TRANS64 P0, [R0+URZ+0x190], R3 ;  /* 0x00019003000085a7 */ /* 0x000ee400080010ff */
[----:B---3--:R-:W-:Y:S05]  /*8c40*/  @!P0 BRA `(.L_x_86) ;  /* 0xfffffffc00f08947 */ /* 0x008fea000383ffff */
[----:B------:R-:W-:Y:S05]  /*8c50*/  BRA `(.L_x_201) ;  /* 0xffffffb800987947 */ /* 0x000fea000383ffff */
.L_x_89:
[----:B------:R-:W-:Y:S07]  /*8c60*/  MOV R0, UR7 ;  /* 0x0000000700007c02 */ /* 0x000fee0008000f00 */
.L_x_202:
[----:B--2---:R2:W3:Y:S02]  /*8c70*/  SYNCS.PHASECHK.TRANS64.TRYWAIT P0, [R0+URZ+0x188], R3 ;  /* 0x00018803000075a7 */ /* 0x0044e400080011ff */
[----:B---3--:R-:W-:Y:S05]  /*8c80*/  @!P0 NANOSLEEP.SYNCS 0x989680 ;  /* 0x009896800000895d */ /* 0x008fea0003900000 */
[----:B------:R-:W3:Y:S02]  /*8c90*/  @!P0 SYNCS.PHASECHK.TRANS64 P0, [R0+URZ+0x188], R3 ;  /* 0x00018803000085a7 */ /* 0x000ee400080010ff */
[----:B---3--:R-:W-:Y:S05]  /*8ca0*/  @!P0 BRA `(.L_x_202) ;  /* 0xfffffffc00f08947 */ /* 0x008fea000383ffff */
[----:B------:R-:W-:Y:S05]  /*8cb0*/  BRA `(.L_x_88) ;  /* 0xffffffbc00787947 */ /* 0x000fea000383ffff */
.L_x_92:
[----:B------:R-:W-:Y:S07]  /*8cc0*/  MOV R3, UR7 ;  /* 0x0000000700037c02 */ /* 0x000fee0008000f00 */
.L_x_203:
[----:B-1----:R1:W2:Y:S02]  /*8cd0*/  SYNCS.PHASECHK.TRANS64.TRYWAIT P0, [R3+URZ+0x168], R12 ;  /* 0x0001680c030075a7 */ /* 0x0022a400080011ff */
[----:B--2---:R-:W-:Y:S05]  /*8ce0*/  @!P0 NANOSLEEP.SYNCS 0x989680 ;  /* 0x009896800000895d */ /* 0x004fea0003900000 */
[----:B------:R-:W2:Y:S02]  /*8cf0*/  @!P0 SYNCS.PHASECHK.TRANS64 P0, [R3+URZ+0x168], R12 ;  /* 0x0001680c030085a7 */ /* 0x000ea400080010ff */
[----:B--2---:R-:W-:Y:S05]  /*8d00*/  @!P0 BRA `(.L_x_203) ;  /* 0xfffffffc00f08947 */ /* 0x004fea000383ffff */
[----:B------:R-:W-:Y:S05]  /*8d10*/  BRA `(.L_x_204) ;  /* 0xffffffbc00f07947 */ /* 0x000fea000383ffff */
.L_x_93:
[----:B-1----:R-:W-:Y:S07]  /*8d20*/  MOV R3, UR7 ;  /* 0x0000000700037c02 */ /* 0x002fee0008000f00 */
.L_x_205:
[----:B-1----:R1:W2:Y:S02]  /*8d30*/  SYNCS.PHASECHK.TRANS64.TRYWAIT P0, [R3+URZ+0x170], R12 ;  /* 0x0001700c030075a7 */ /* 0x0022a400080011ff */
[----:B--2---:R-:W-:Y:S05]  /*8d40*/  @!P0 NANOSLEEP.SYNCS 0x989680 ;  /* 0x009896800000895d */ /* 0x004fea0003900000 */
[----:B------:R-:W2:Y:S02]  /*8d50*/  @!P0 SYNCS.PHASECHK.TRANS64 P0, [R3+URZ+0x170], R12 ;  /* 0x0001700c030085a7 */ /* 0x000ea400080010ff */
[----:B--2---:R-:W-:Y:S05]  /*8d60*/  @!P0 BRA `(.L_x_205) ;  /* 0xfffffffc00f08947 */ /* 0x004fea000383ffff */
[----:B------:R-:W-:Y:S05]  /*8d70*/  BRA `(.L_x_206) ;  /* 0xffffffc000307947 */ /* 0x000fea000383ffff */
.L_x_94:
[----:B------:R-:W-:Y:S07]  /*8d80*/  MOV R3, UR7 ;  /* 0x0000000700037c02 */ /* 0x000fee0008000f00 */
.L_x_207:
[----:B-1----:R1:W2:Y:S02]  /*8d90*/  SYNCS.PHASECHK.TRANS64.TRYWAIT P0, [R3+URZ+0x178], R12 ;  /* 0x0001780c030075a7 */ /* 0x0022a400080011ff */
[----:B--2---:R-:W-:Y:S05]  /*8da0*/  @!P0 NANOSLEEP.SYNCS 0x989680 ;  /* 0x009896800000895d */ /* 0x004fea0003900000 */
[----:B------:R-:W2:Y:S02]  /*8db0*/  @!P0 SYNCS.PHASECHK.TRANS64 P0, [R3+URZ+0x178], R12 ;  /* 0x0001780c030085a7 */ /* 0x000ea400080010ff */
[----:B--2---:R-:W-:Y:S05]  /*8dc0*/  @!P0 BRA `(.L_x_207) ;  /* 0xfffffffc00f08947 */ /* 0x004fea000383ffff */
[----:B------:R-:W-:Y:S05]  /*8dd0*/  BRA `(.L_x_208) ;  /* 0xffffffc000b87947 */ /* 0x000fea000383ffff */
.L_x_96:
[----:B------:R-:W-:-:S07]  /*8de0*/  MOV R0, UR7 ;  /* 0x0000000700007c02 */ /* 0x000fce0008000f00 */
.L_x_209:
[----:B-1----:R1:W3:Y:S02]  /*8df0*/  SYNCS.PHASECHK.TRANS64.TRYWAIT P0, [R0+URZ+0x168], R3 ;  /* 0x00016803000075a7 */ /* 0x0022e400080011ff */
[----:B---3--:R-:W-:Y:S05]  /*8e00*/  @!P0 NANOSLEEP.SYNCS 0x989680 ;  /* 0x009896800000895d */ /* 0x008fea0003900000 */
[----:B------:R-:W3:Y:S02]  /*8e10*/  @!P0 SYNCS.PHASECHK.TRANS64 P0, [R0+URZ+0x168], R3 ;  /* 0x00016803000085a7 */ /* 0x000ee400080010ff */
[----:B---3--:R-:W-:Y:S05]  /*8e20*/  @!P0 BRA `(.L_x_209) ;  /* 0xfffffffc00f08947 */ /* 0x008fea000383ffff */
[----:B------:R-:W-:Y:S05]  /*8e30*/  BRA `(.L_x_210) ;  /* 0xffffffc400287947 */ /* 0x000fea000383ffff */
.L_x_97:
[----:B-1----:R-:W-:-:S07]  /*8e40*/  MOV R0, UR7 ;  /* 0x0000000700007c02 */ /* 0x002fce0008000f00 */
.L_x_211:
[----:B-1----:R1:W3:Y:S02]  /*8e50*/  SYNCS.PHASECHK.TRANS64.TRYWAIT P0, [R0+URZ+0x170], R3 ;  /* 0x00017003000075a7 */ /* 0x0022e400080011ff */
[----:B---3--:R-:W-:Y:S05]  /*8e60*/  @!P0 NANOSLEEP.SYNCS 0x989680 ;  /* 0x009896800000895d */ /* 0x008fea0003900000 */
[----:B------:R-:W3:Y:S02]  /*8e70*/  @!P0 SYNCS.PHASECHK.TRANS64 P0, [R0+URZ+0x170], R3 ;  /* 0x00017003000085a7 */ /* 0x000ee400080010ff */
[----:B---3--:R-:W-:Y:S05]  /*8e80*/  @!P0 BRA `(.L_x_211) ;  /* 0xfffffffc00f08947 */ /* 0x008fea000383ffff */
[----:B------:R-:W-:Y:S05]  /*8e90*/  BRA `(.L_x_212) ;  /* 0xffffffc400187947 */ /* 0x000fea000383ffff */
.L_x_99:
[----:B--2---:R2:W4:Y:S02]  /*8ea0*/  SYNCS.PHASECHK.TRANS64.TRYWAIT P0, [R0+URZ+0x190], R3 ;  /* 0x00019003000075a7 */ /* 0x00452400080011ff */
[----:B----4-:R-:W-:Y:S05]  /*8eb0*/  @!P0 NANOSLEEP.SYNCS 0x989680 ;  /* 0x009896800000895d */ /* 0x010fea0003900000 */
[----:B------:R-:W4:Y:S02]  /*8ec0*/  @!P0 SYNCS.PHASECHK.TRANS64 P0, [R0+URZ+0x190], R3 ;  /* 0x00019003000085a7 */ /* 0x000f2400080010ff */
[----:B----4-:R-:W-:Y:S05]  /*8ed0*/  @!P0 BRA `(.L_x_99) ;  /* 0xfffffffc00f08947 */ /* 0x010fea000383ffff */
[----:B------:R-:W-:Y:S05]  /*8ee0*/  BRA `(.L_x_213) ;  /* 0xffffffc400ec7947 */ /* 0x000fea000383ffff */
.L_x_110:
[----:B-1----:R-:W-:Y:S04]  /*8ef0*/  MOV R0, UR48 ;  /* 0x0000003000007c02 */ /* 0x002fe80008000f00 */
[----:B------:R1:W3:Y:S03]  /*8f00*/  SYNCS.PHASECHK.TRANS64.TRYWAIT P1, [R0+URZ+0x150], R3 ;  /* 0x00015003000075a7 */ /* 0x0002e600080211ff */
[----:B---3--:R-:W-:Y:S05]  /*8f10*/  @!P1 NANOSLEEP.SYNCS 0x989680 ;  /* 0x009896800000995d */ /* 0x008fea0003900000 */
[----:B------:R-:W3:Y:S02]  /*8f20*/  @!P1 SYNCS.PHASECHK.TRANS64 P1, [R0+URZ+0x150], R3 ;  /* 0x00015003000095a7 */ /* 0x000ee400080210ff */
[----:B---3--:R-:W-:Y:S05]  /*8f30*/  @!P1 BRA `(.L_x_110) ;  /* 0xfffffffc00ec9947 */ /* 0x008fea000383ffff */
[----:B------:R-:W-:Y:S05]  /*8f40*/  BRA `(.L_x_109) ;  /* 0xffffffd000f47947 */ /* 0x000fea000383ffff */
.L_x_112:
[----:B-1----:R1:W4:Y:S02]  /*8f50*/  SYNCS.PHASECHK.TRANS64.TRYWAIT P0, [R79+URZ+0x1b0], R4 ;  /* 0x0001b0044f0075a7 */ /* 0x00232400080011ff */
[----:B----4-:R-:W-:Y:S05]  /*8f60*/  @!P0 NANOSLEEP.SYNCS 0x989680 ;  /* 0x009896800000895d */ /* 0x010fea0003900000 */
[----:B------:R-:W4:Y:S02]  /*8f70*/  @!P0 SYNCS.PHASECHK.TRANS64 P0, [R79+URZ+0x1b0], R4 ;  /* 0x0001b0044f0085a7 */ /* 0x000f2400080010ff */
[----:B----4-:R-:W-:Y:S05]  /*8f80*/  @!P0 BRA `(.L_x_112) ;  /* 0xfffffffc00f08947 */ /* 0x010fea000383ffff */
[----:B------:R-:W-:Y:S05]  /*8f90*/  BRA `(.L_x_111) ;  /* 0xffffffd400187947 */ /* 0x000fea000383ffff */
.L_x_121:
[----:B--2---:R2:W4:Y:S02]  /*8fa0*/  SYNCS.PHASECHK.TRANS64.TRYWAIT P0, [R3+URZ+0x150], R0 ;  /* 0x00015000030075a7 */ /* 0x00452400080011ff */
[----:B----4-:R-:W-:Y:S05]  /*8fb0*/  @!P0 NANOSLEEP.SYNCS 0x989680 ;  /* 0x009896800000895d */ /* 0x010fea0003900000 */
[----:B------:R-:W4:Y:S02]  /*8fc0*/  @!P0 SYNCS.PHASECHK.TRANS64 P0, [R3+URZ+0x150], R0 ;  /* 0x00015000030085a7 */ /* 0x000f2400080010ff */
[----:B----4-:R-:W-:Y:S05]  /*8fd0*/  @!P0 BRA `(.L_x_121) ;  /* 0xfffffffc00f08947 */ /* 0x010fea000383ffff */
[----:B------:R-:W-:Y:S05]  /*8fe0*/  BRA `(.L_x_120) ;  /* 0xffffffdc00087947 */ /* 0x000fea000383ffff */
.L_x_130:
[----:B--2---:R2:W4:Y:S02]  /*8ff0*/  SYNCS.PHASECHK.TRANS64.TRYWAIT P0, [R4+URZ+0x150], R3 ;  /* 0x00015003040075a7 */ /* 0x00452400080011ff */
[----:B----4-:R-:W-:Y:S05]  /*9000*/  @!P0 NANOSLEEP.SYNCS 0x989680 ;  /* 0x009896800000895d */ /* 0x010fea0003900000 */
[----:B------:R-:W4:Y:S02]  /*9010*/  @!P0 SYNCS.PHASECHK.TRANS64 P0, [R4+URZ+0x150], R3 ;  /* 0x00015003040085a7 */ /* 0x000f2400080010ff */
[----:B----4-:R-:W-:Y:S05]  /*9020*/  @!P0 BRA `(.L_x_130) ;  /* 0xfffffffc00f08947 */ /* 0x010fea000383ffff */
[----:B------:R-:W-:Y:S05]  /*9030*/  BRA `(.L_x_129) ;  /* 0xffffffe4001c7947 */ /* 0x000fea000383ffff */
        .weak           $__internal_0_$__cuda_sm10x_tcgen05_guardrail_trap_col_being_dealloced_not_returned_by_alloc
        .type           $__internal_0_$__cuda_sm10x_tcgen05_guardrail_trap_col_being_dealloced_not_returned_by_alloc,@function
        .size           $__internal_0_$__cuda_sm10x_tcgen05_guardrail_trap_col_being_dealloced_not_returned_by_alloc,($__internal_1_$__cuda_sm10x_tcgen05_guardrail_trap_phase_invalid_during_alloc - $__internal_0_$__cuda_sm10x_tcgen05_guardrail_trap_col_being_dealloced_not_returned_by_alloc)
$__internal_0_$__cuda_sm10x_tcgen05_guardrail_trap_col_being_dealloced_not_returned_by_alloc:
[----:B------:R-:W-:Y:S05]  /*9040*/  BPT.TRAP 0x1 ;  /* 0x000000040000795c */ /* 0x000fea0000300000 */
[----:B------:R-:W-:-:S04]  /*9050*/  HFMA2 R3, -RZ, RZ, 0, 0 ;  /* 0x00000000ff037431 */ /* 0x000fc800000001ff */
[----:B------:R-:W-:Y:S05]  /*9060*/  RET.REL.NODEC R2 `(_ZN7cutlass13device_kernelINS_4gemm6kernel13GemmUniversalIN4cute5tupleIJiiiiEEENS1_10collective13CollectiveMmaINS1_35MainloopSm100TmaUmmaWarpSpecializedILi21ELi2ELi4ENS5_IJNS4_1CILi1EEESB_SB_EEEEENS5_IJNSA_ILi64EEENSA_ILi96EEENSA_ILi32EEEEEENS_10bfloat16_tENS5_IJlSB_lEEESI_SJ_NS4_8TiledMMAINS4_8MMA_AtomIJNS4_20SM100_MMA_F16BF16_SSISI_SI_fLi64ELi96ELNS4_4UMMA5MajorE0ELSO_0ELNSN_7ScaleInE0ELSP_0EEEEEENS4_6LayoutISC_NS5_IJNSA_ILi0EEEST_ST_EEEEENS5_IJNS4_10UnderscoreESW_SW_EEEEENS4_13SM90_TMA_LOADENS4_14ComposedLayoutINS4_7SwizzleILi2ELi4ELi3EEENS4_18smem_ptr_flag_bitsILi16EEENSS_INS5_IJNSA_ILi8EEESG_EEENS5_IJSG_SB_EEEEEEEvNS4_8identityESZ_S19_vS1A_EENS_8epilogue10collective18CollectiveEpilogueINS1C_23Sm100TmaWarpSpecializedILi3ELi2ELi16ELb1ELb0EEEJSH_NS5_IJNSS_ISE_SB_EENSS_ISG_SB_EEEEESI_SJ_SI_SJ_NS1C_6fusion15FusionCallbacksIS1G_NS1K_17LinearCombinationISI_fSI_fLNS_15FloatRoundStyleE2EEESH_S1J_JEEENS4_5SM1004TMEM4LOAD26SM100_TMEM_LOAD_16dp256b4xESZ_S19_NS4_17SM75_U32x4_LDSM_NENS4_14SM90_TMA_STOREES19_NS4_17SM90_U32x4_STSM_NENS4_39AutoVectorizingCopyWithAssumedAlignmentILi128EEEEEEvvEEEEvNT_6ParamsE) ;  /* 0xffffff6c02e47950 */ /* 0x000fea0003c3ffff */
        .weak           $__internal_1_$__cuda_sm10x_tcgen05_guardrail_trap_phase_invalid_during_alloc
        .type           $__internal_1_$__cuda_sm10x_tcgen05_guardrail_trap_phase_invalid_during_alloc,@function
        .size           $__internal_1_$__cuda_sm10x_tcgen05_guardrail_trap_phase_invalid_during_alloc,($__internal_2_$__cuda_sm10x_tcgen05_guardrail_trap_unallocated_columns_being_dealloced - $__internal_1_$__cuda_sm10x_tcgen05_guardrail_trap_phase_invalid_during_alloc)
$__internal_1_$__cuda_sm10x_tcgen05_guardrail_trap_phase_invalid_during_alloc:
[----:B------:R-:W-:Y:S05]  /*9070*/  BPT.TRAP 0x1 ;  /* 0x000000040000795c */ /* 0x000fea0000300000 */
[----:B------:R-:W-:-:S04]  /*9080*/  MOV R3, 0x0 ;  /* 0x0000000000037802 */ /* 0x000fc80000000f00 */
[----:B------:R-:W-:Y:S05]  /*9090*/  RET.REL.NODEC R2 `(_ZN7cutlass13device_kernelINS_4gemm6kernel13GemmUniversalIN4cute5tupleIJiiiiEEENS1_10collective13CollectiveMmaINS1_35MainloopSm100TmaUmmaWarpSpecializedILi21ELi2ELi4ENS5_IJNS4_1CILi1EEESB_SB_EEEEENS5_IJNSA_ILi64EEENSA_ILi96EEENSA_ILi32EEEEEENS_10bfloat16_tENS5_IJlSB_lEEESI_SJ_NS4_8TiledMMAINS4_8MMA_AtomIJNS4_20SM100_MMA_F16BF16_SSISI_SI_fLi64ELi96ELNS4_4UMMA5MajorE0ELSO_0ELNSN_7ScaleInE0ELSP_0EEEEEENS4_6LayoutISC_NS5_IJNSA_ILi0EEEST_ST_EEEEENS5_IJNS4_10UnderscoreESW_SW_EEEEENS4_13SM90_TMA_LOADENS4_14ComposedLayoutINS4_7SwizzleILi2ELi4ELi3EEENS4_18smem_ptr_flag_bitsILi16EEENSS_INS5_IJNSA_ILi8EEESG_EEENS5_IJSG_SB_EEEEEEEvNS4_8identityESZ_S19_vS1A_EENS_8epilogue10collective18CollectiveEpilogueINS1C_23Sm100TmaWarpSpecializedILi3ELi2ELi16ELb1ELb0EEEJSH_NS5_IJNSS_ISE_SB_EENSS_ISG_SB_EEEEESI_SJ_SI_SJ_NS1C_6fusion15FusionCallbacksIS1G_NS1K_17LinearCombinationISI_fSI_fLNS_15FloatRoundStyleE2EEESH_S1J_JEEENS4_5SM1004TMEM4LOAD26SM100_TMEM_LOAD_16dp256b4xESZ_S19_NS4_17SM75_U32x4_LDSM_NENS4_14SM90_TMA_STOREES19_NS4_17SM90_U32x4_STSM_NENS4_39AutoVectorizingCopyWithAssumedAlignmentILi128EEEEEEvvEEEEvNT_6ParamsE) ;  /* 0xffffff6c02d87950 */ /* 0x000fea0003c3ffff */
        .weak           $__internal_2_$__cuda_sm10x_tcgen05_guardrail_trap_unallocated_columns_being_dealloced
        .type           $__internal_2_$__cuda_sm10x_tcgen05_guardrail_trap_unallocated_columns_being_dealloced,@function
        .size           $__internal_2_$__cuda_sm10x_tcgen05_guardrail_trap_unallocated_columns_being_dealloced,(.L_x_215 - $__internal_2_$__cuda_sm10x_tcgen05_guardrail_trap_unallocated_columns_being_dealloced)
$__internal_2_$__cuda_sm10x_tcgen05_guardrail_trap_unallocated_columns_being_dealloced:
[----:B------:R-:W-:Y:S05]  /*90a0*/  BPT.TRAP 0x1 ;  /* 0x000000040000795c */ /* 0x000fea0000300000 */
[----:B------:R-:W-:-:S04]  /*90b0*/  HFMA2 R3, -RZ, RZ, 0, 0 ;  /* 0x00000000ff037431 */ /* 0x000fc800000001ff */
[----:B------:R-:W-:Y:S05]  /*90c0*/  RET.REL.NODEC R2 `(_ZN7cutlass13device_kernelINS_4gemm6kernel13GemmUniversalIN4cute5tupleIJiiiiEEENS1_10collective13CollectiveMmaINS1_35MainloopSm100TmaUmmaWarpSpecializedILi21ELi2ELi4ENS5_IJNS4_1CILi1EEESB_SB_EEEEENS5_IJNSA_ILi64EEENSA_ILi96EEENSA_ILi32EEEEEENS_10bfloat16_tENS5_IJlSB_lEEESI_SJ_NS4_8TiledMMAINS4_8MMA_AtomIJNS4_20SM100_MMA_F16BF16_SSISI_SI_fLi64ELi96ELNS4_4UMMA5MajorE0ELSO_0ELNSN_7ScaleInE0ELSP_0EEEEEENS4_6LayoutISC_NS5_IJNSA_ILi0EEEST_ST_EEEEENS5_IJNS4_10UnderscoreESW_SW_EEEEENS4_13SM90_TMA_LOADENS4_14ComposedLayoutINS4_7SwizzleILi2ELi4ELi3EEENS4_18smem_ptr_flag_bitsILi16EEENSS_INS5_IJNSA_ILi8EEESG_EEENS5_IJSG_SB_EEEEEEEvNS4_8identityESZ_S19_vS1A_EENS_8epilogue10collective18CollectiveEpilogueINS1C_23Sm100TmaWarpSpecializedILi3ELi2ELi16ELb1ELb0EEEJSH_NS5_IJNSS_ISE_SB_EENSS_ISG_SB_EEEEESI_SJ_SI_SJ_NS1C_6fusion15FusionCallbacksIS1G_NS1K_17LinearCombinationISI_fSI_fLNS_15FloatRoundStyleE2EEESH_S1J_JEEENS4_5SM1004TMEM4LOAD26SM100_TMEM_LOAD_16dp256b4xESZ_S19_NS4_17SM75_U32x4_LDSM_NENS4_14SM90_TMA_STOREES19_NS4_17SM90_U32x4_STSM_NENS4_39AutoVectorizingCopyWithAssumedAlignmentILi128EEEEEEvvEEEEvNT_6ParamsE) ;  /* 0xffffff6c02cc7950 */ /* 0x000fea0003c3ffff */
.L_x_214:
[----:B------:R-:W-:-:S00]  /*90d0*/  BRA `(.L_x_214) ;  /* 0xfffffffc00fc7947 */ /* 0x000fc0000383ffff */
[----:B------:R-:W-:-:S00]  /*90e0*/  NOP ;  /* 0x0000000000007918 */ /* 0x000fc00000000000 */
        /* <DEDUP_REMOVED lines=9> */
.L_x_215:


//--------------------- .nv.global.init           --------------------------
	.section	.nv.global.init,"aw",@progbits
.nv.global.init:
	.type		$str$27,@object
	.size		$str$27,($str$28 - $str$27)
$str$27:
        /*0000*/ 	.byte	0x28, 0x61, 0x64, 0x64, 0x72, 0x65, 0x73, 0x73, 0x20, 0x26, 0x20, 0x6d, 0x61, 0x73, 0x6b, 0x29
        /*0010*/ 	.byte	0x20, 0x3d, 0x3d, 0x20, 0x30, 0x00
	.type		$str$28,@object
	.size		$str$28,($str$26 - $str$28)
$str$28:
        /*0016*/ 	.byte	0x2f, 0x74, 0x6d, 0x70, 0x2f, 0x63, 0x75, 0x74, 0x6c, 0x61, 0x73, 0x73, 0x5f, 0x73, 0x77, 0x65
        /*0026*/ 	.byte	0x65, 0x70, 0x5f, 0x73, 0x72, 0x63, 0x2f, 0x69, 0x6e, 0x63, 0x6c, 0x75, 0x64, 0x65, 0x2f, 0x63
        /*0036*/ 	.byte	0x75, 0x74, 0x65, 0x2f, 0x70, 0x6f, 0x69, 0x6e, 0x74, 0x65, 0x72, 0x5f, 0x66, 0x6c, 0x61, 0x67
        /*0046*/ 	.byte	0x67, 0x65, 0x64, 0x2e, 0x68, 0x70, 0x70, 0x00
	.type		$str$26,@object
	.size		$str$26,($str$25 - $str$26)
$str$26:
        /*004e*/ 	.byte	0x2f, 0x74, 0x6d, 0x70, 0x2f, 0x63, 0x75, 0x74, 0x6c, 0x61, 0x73, 0x73, 0x5f, 0x73, 0x77, 0x65
        /*005e*/ 	.byte	0x65, 0x70, 0x5f, 0x73, 0x72, 0x63, 0x2f, 0x69, 0x6e, 0x63, 0x6c, 0x75, 0x64, 0x65, 0x2f, 0x63
        /*006e*/ 	.byte	0x75, 0x74, 0x65, 0x2f, 0x61, 0x74, 0x6f, 0x6d, 0x2f, 0x63, 0x6f, 0x70, 0x79, 0x5f, 0x74, 0x72
        /*007e*/ 	.byte	0x61, 0x69, 0x74, 0x73, 0x5f, 0x73, 0x6d, 0x31, 0x30, 0x30, 0x2e, 0x68, 0x70, 0x70, 0x00
	.type		$str$25,@object
	.size		$str$25,(__unnamed_1 - $str$25)
$str$25:
        /*008d*/ 	.byte	0x28, 0x28, 0x75, 0x69, 0x6e, 0x74, 0x33, 0x32, 0x5f, 0x74, 0x28, 0x74, 0x68, 0x72, 0x65, 0x61
        /*009d*/ 	.byte	0x64, 0x49, 0x64, 0x78, 0x2e, 0x78, 0x29, 0x20, 0x2f, 0x20, 0x33, 0x32, 0x29, 0x20, 0x25, 0x20
        /*00ad*/ 	.byte	0x34, 0x29, 0x20, 0x3d, 0x3d, 0x20, 0x28, 0x28, 0x28, 0x74, 0x6d, 0x65, 0x6d, 0x5f, 0x61, 0x64
        /*00bd*/ 	.byte	0x64, 0x72, 0x20, 0x3e, 0x3e, 0x20, 0x31, 0x36, 0x29, 0x20, 0x2f, 0x20, 0x33, 0x32, 0x29, 0x20
        /*00cd*/ 	.byte	0x25, 0x20, 0x34, 0x29, 0x00
	.type		__unnamed_1,@object
	.size		__unnamed_1,(__unnamed_2 - __unnamed_1)
__unnamed_1:
        /*00d2*/ 	.byte	0x61, 0x75, 0x74, 0x6f, 0x20, 0x63, 0x75, 0x74, 0x65, 0x3a, 0x3a, 0x61, 0x73, 0x5f, 0x70, 0x6f
        /* <DEDUP_REMOVED lines=24> */
        /*0262*/ 	.byte	0x30, 0x34, 0x38, 0x3e, 0x3e, 0x3e, 0x3e, 0x5d, 0x00
	.type		__unnamed_2,@object
	.size		__unnamed_2,(.L_2 - __unnamed_2)
__unnamed_2:
        /* <DEDUP_REMOVED lines=45> */
        /*053b*/ 	.byte	0x3e, 0x3e, 0x3e, 0x5d, 0x00
.L_2:


//--------------------- .nv.shared._ZN7cutlass13device_kernelINS_4gemm6kernel13GemmUniversalIN4cute5tupleIJiiiiEEENS1_10collective13CollectiveMmaINS1_35MainloopSm100TmaUmmaWarpSpecializedILi21ELi2ELi4ENS5_IJNS4_1CILi1EEESB_SB_EEEEENS5_IJNSA_ILi64EEENSA_ILi96EEENSA_ILi32EEEEEENS_10bfloat16_tENS5_IJlSB_lEEESI_SJ_NS4_8TiledMMAINS4_8MMA_AtomIJNS4_20SM100_MMA_F16BF16_SSISI_SI_fLi64ELi96ELNS4_4UMMA5MajorE0ELSO_0ELNSN_7ScaleInE0ELSP_0EEEEEENS4_6LayoutISC_NS5_IJNSA_ILi0EEEST_ST_EEEEENS5_IJNS4_10UnderscoreESW_SW_EEEEENS4_13SM90_TMA_LOADENS4_14ComposedLayoutINS4_7SwizzleILi2ELi4ELi3EEENS4_18smem_ptr_flag_bitsILi16EEENSS_INS5_IJNSA_ILi8EEESG_EEENS5_IJSG_SB_EEEEEEEvNS4_8identityESZ_S19_vS1A_EENS_8epilogue10collective18CollectiveEpilogueINS1C_23Sm100TmaWarpSpecializedILi3ELi2ELi16ELb1ELb0EEEJSH_NS5_IJNSS_ISE_SB_EENSS_ISG_SB_EEEEESI_SJ_SI_SJ_NS1C_6fusion15FusionCallbacksIS1G_NS1K_17LinearCombinationISI_fSI_fLNS_15FloatRoundStyleE2EEESH_S1J_JEEENS4_5SM1004TMEM4LOAD26SM100_TMEM_LOAD_16dp256b4xESZ_S19_NS4_17SM75_U32x4_LDSM_NENS4_14SM90_TMA_STOREES19_NS4_17SM90_U32x4_STSM_NENS4_39AutoVectorizingCopyWithAssumedAlignmentILi128EEEEEEvvEEEEvNT_6ParamsE --------------------------
	.section	.nv.shared._ZN7cutlass13device_kernelINS_4gemm6kernel13GemmUniversalIN4cute5tupleIJiiiiEEENS1_10collective13CollectiveMmaINS1_35MainloopSm100TmaUmmaWarpSpecializedILi21ELi2ELi4ENS5_IJNS4_1CILi1EEESB_SB_EEEEENS5_IJNSA_ILi64EEENSA_ILi96EEENSA_ILi32EEEEEENS_10bfloat16_tENS5_IJlSB_lEEESI_SJ_NS4_8TiledMMAINS4_8MMA_AtomIJNS4_20SM100_MMA_F16BF16_SSISI_SI_fLi64ELi96ELNS4_4UMMA5MajorE0ELSO_0ELNSN_7ScaleInE0ELSP_0EEEEEENS4_6LayoutISC_NS5_IJNSA_ILi0EEEST_ST_EEEEENS5_IJNS4_10UnderscoreESW_SW_EEEEENS4_13SM90_TMA_LOADENS4_14ComposedLayoutINS4_7SwizzleILi2ELi4ELi3EEENS4_18smem_ptr_flag_bitsILi16EEENSS_INS5_IJNSA_ILi8EEESG_EEENS5_IJSG_SB_EEEEEEEvNS4_8identityESZ_S19_vS1A_EENS_8epilogue10collective18CollectiveEpilogueINS1C_23Sm100TmaWarpSpecializedILi3ELi2ELi16ELb1ELb0EEEJSH_NS5_IJNSS_ISE_SB_EENSS_ISG_SB_EEEEESI_SJ_SI_SJ_NS1C_6fusion15FusionCallbacksIS1G_NS1K_17LinearCombinationISI_fSI_fLNS_15FloatRoundStyleE2EEESH_S1J_JEEENS4_5SM1004TMEM4LOAD26SM100_TMEM_LOAD_16dp256b4xESZ_S19_NS4_17SM75_U32x4_LDSM_NENS4_14SM90_TMA_STOREES19_NS4_17SM90_U32x4_STSM_NENS4_39AutoVectorizingCopyWithAssumedAlignmentILi128EEEEEEvvEEEEvNT_6ParamsE,"aw",@nobits
	.sectionflags	@""
	.align	16
	.zero		1024


//--------------------- .nv.shared.reserved.0     --------------------------
	.section	.nv.shared.reserved.0,"aw",@nobits
	.weak		__nv_reservedSMEM_offset_0_alias
	.size		__nv_reservedSMEM_offset_0_alias, 0, 64
	.other		__nv_reservedSMEM_offset_0_alias,@"STO_CUDA_RESERVED_SHARED STV_DEFAULT"
__nv_reservedSMEM_offset_0_alias:
	.zero		0
.nv.shared.reserved.0:
	.zero		64
	.weak		__nv_reservedSMEM_tcgen05_partition
	.type		__nv_reservedSMEM_tcgen05_partition,@object
	.size		__nv_reservedSMEM_tcgen05_partition,(.L_0 - __nv_reservedSMEM_tcgen05_partition)
__nv_reservedSMEM_tcgen05_partition:
	.zero		32
.L_0:


//--------------------- .nv.global                --------------------------
	.section	.nv.global,"aw",@nobits
.nv.global:
	.type		_ZN40_INTERNAL_c493f6d1_4_k_cu_83391a43_159734cute1_E,@object
	.size		_ZN40_INTERNAL_c493f6d1_4_k_cu_83391a43_159734cute1_E,(_ZN40_INTERNAL_c493f6d1_4_k_cu_83391a43_159734cuda3std3__45__cpo6cbeginE - _ZN40_INTERNAL_c493f6d1_4_k_cu_83391a43_159734cute1_E)
_ZN40_INTERNAL_c493f6d1_4_k_cu_83391a43_159734cute1_E:
	.zero		1
	.type		_ZN40_INTERNAL_c493f6d1_4_k_cu_83391a43_159734cuda3std3__45__cpo6cbeginE,@object
	.size		_ZN40_INTERNAL_c493f6d1_4_k_cu_83391a43_159734cuda3std3__45__cpo6cbeginE,(_ZN40_INTERNAL_c493f6d1_4_k_cu_83391a43_159734cuda3std3__48in_placeE - _ZN40_INTERNAL_c493f6d1_4_k_cu_83391a43_159734cuda3std3__45__cpo6cbeginE)
_ZN40_INTERNAL_c493f6d1_4_k_cu_83391a43_159734cuda3std3__45__cpo6cbeginE:
	.zero		1
	.type		_ZN40_INTERNAL_c493f6d1_4_k_cu_83391a43_159734cuda3std3__48in_placeE,@object
	.size		_ZN40_INTERNAL_c493f6d1_4_k_cu_83391a43_159734cuda3std3__48in_placeE,(_ZN40_INTERNAL_c493f6d1_4_k_cu_83391a43_159734cuda3std6ranges3__45__cpo9iter_moveE - _ZN40_INTERNAL_c493f6d1_4_k_cu_83391a43_159734cuda3std3__48in_placeE)
_ZN40_INTERNAL_c493f6d1_4_k_cu_83391a43_159734cuda3std3__48in_placeE:
	.zero		1
	.type		_ZN40_INTERNAL_c493f6d1_4_k_cu_83391a43_159734cuda3std6ranges3__45__cpo9iter_moveE,@object
	.size		_ZN40_INTERNAL_c493f6d1_4_k_cu_83391a43_159734cuda3std6ranges3__45__cpo9iter_moveE,(_ZN40_INTERNAL_c493f6d1_4_k_cu_83391a43_159734cuda3std3__45__cpo5beginE - _ZN40_INTERNAL_c493f6d1_4_k_cu_83391a43_159734cuda3std6ranges3__45__cpo9iter_moveE)
_ZN40_INTERNAL_c493f6d1_4_k_cu_83391a43_159734cuda3std6ranges3__45__cpo9iter_moveE:
	.zero		1
	.type		_ZN40_INTERNAL_c493f6d1_4_k_cu_83391a43_159734cuda3std3__45__cpo5beginE,@object
	.size		_ZN40_INTERNAL_c493f6d1_4_k_cu_83391a43_159734cuda3std3__45__cpo5beginE,(_ZN40_INTERNAL_c493f6d1_4_k_cu_83391a43_159734cuda3std3__442_GLOBAL__N__c493f6d1_4_k_cu_83391a43_159736ignoreE - _ZN40_INTERNAL_c493f6d1_4_k_cu_83391a43_159734cuda3std3__45__cpo5beginE)
_ZN40_INTERNAL_c493f6d1_4_k_cu_83391a43_159734cuda3std3__45__cpo5beginE:
	.zero		1
	.type		_ZN40_INTERNAL_c493f6d1_4_k_cu_83391a43_159734cuda3std3__442_GLOBAL__N__c493f6d1_4_k_cu_83391a43_159736ignoreE,@object
	.size		_ZN40_INTERNAL_c493f6d1_4_k_cu_83391a43_159734cuda3std3__442_GLOBAL__N__c493f6d1_4_k_cu_83391a43_159736ignoreE,(_ZN40_INTERNAL_c493f6d1_4_k_cu_83391a43_159734cute7productE - _ZN40_INTERNAL_c493f6d1_4_k_cu_83391a43_159734cuda3std3__442_GLOBAL__N__c493f6d1_4_k_cu_83391a43_159736ignoreE)
_ZN40_INTERNAL_c493f6d1_4_k_cu_83391a43_159734cuda3std3__442_GLOBAL__N__c493f6d1_4_k_cu_83391a43_159736ignoreE:
	.zero		1
	.type		_ZN40_INTERNAL_c493f6d1_4_k_cu_83391a43_159734cute7productE,@object
	.size		_ZN40_INTERNAL_c493f6d1_4_k_cu_83391a43_159734cute7productE,(_ZN40_INTERNAL_c493f6d1_4_k_cu_83391a43_159734cuda3std3__45__cpo3endE - _ZN40_INTERNAL_c493f6d1_4_k_cu_83391a43_159734cute7productE)
_ZN40_INTERNAL_c493f6d1_4_k_cu_83391a43_159734cute7productE:
	.zero		1
	.type		_ZN40_INTERNAL_c493f6d1_4_k_cu_83391a43_159734cuda3std3__45__cpo3endE,@object
	.size		_ZN40_INTERNAL_c493f6d1_4_k_cu_83391a43_159734cuda3std3__45__cpo3endE,(_ZN40_INTERNAL_c493f6d1_4_k_cu_83391a43_159734cuda3std3__419piecewise_constructE - _ZN40_INTERNAL_c493f6d1_4_k_cu_83391a43_159734cuda3std3__45__cpo3endE)
_ZN40_INTERNAL_c493f6d1_4_k_cu_83391a43_159734cuda3std3__45__cpo3endE:
	.zero		1
	.type		_ZN40_INTERNAL_c493f6d1_4_k_cu_83391a43_159734cuda3std3__419piecewise_constructE,@object
	.size		_ZN40_INTERNAL_c493f6d1_4_k_cu_83391a43_159734cuda3std3__419piecewise_constructE,(_ZN40_INTERNAL_c493f6d1_4_k_cu_83391a43_159734cuda3std3__45__cpo4cendE - _ZN40_INTERNAL_c493f6d1_4_k_cu_83391a43_159734cuda3std3__419piecewise_constructE)
_ZN40_INTERNAL_c493f6d1_4_k_cu_83391a43_159734cuda3std3__419piecewise_constructE:
	.zero		1
	.type		_ZN40_INTERNAL_c493f6d1_4_k_cu_83391a43_159734cuda3std3__45__cpo4cendE,@object
	.size		_ZN40_INTERNAL_c493f6d1_4_k_cu_83391a43_159734cuda3std3__45__cpo4cendE,(_ZN40_INTERNAL_c493f6d1_4_k_cu_83391a43_159734cuda3std6ranges3__45__cpo4swapE - _ZN40_INTERNAL_c493f6d1_4_k_cu_83391a43_159734cuda3std3__45__cpo4cendE)
_ZN40_INTERNAL_c493f6d1_4_k_cu_83391a43_159734cuda3std3__45__cpo4cendE:
	.zero		1
	.type		_ZN40_INTERNAL_c493f6d1_4_k_cu_83391a43_159734cuda3std6ranges3__45__cpo4swapE,@object
	.size		_ZN40_INTERNAL_c493f6d1_4_k_cu_83391a43_159734cuda3std6ranges3__45__cpo4swapE,(.L_10 - _ZN40_INTERNAL_c493f6d1_4_k_cu_83391a43_159734cuda3std6ranges3__45__cpo4swapE)
_ZN40_INTERNAL_c493f6d1_4_k_cu_83391a43_159734cuda3std6ranges3__45__cpo4swapE:
	.zero		1
.L_10:


//--------------------- .nv.constant0._ZN7cutlass13device_kernelINS_4gemm6kernel13GemmUniversalIN4cute5tupleIJiiiiEEENS1_10collective13CollectiveMmaINS1_35MainloopSm100TmaUmmaWarpSpecializedILi21ELi2ELi4ENS5_IJNS4_1CILi1EEESB_SB_EEEEENS5_IJNSA_ILi64EEENSA_ILi96EEENSA_ILi32EEEEEENS_10bfloat16_tENS5_IJlSB_lEEESI_SJ_NS4_8TiledMMAINS4_8MMA_AtomIJNS4_20SM100_MMA_F16BF16_SSISI_SI_fLi64ELi96ELNS4_4UMMA5MajorE0ELSO_0ELNSN_7ScaleInE0ELSP_0EEEEEENS4_6LayoutISC_NS5_IJNSA_ILi0EEEST_ST_EEEEENS5_IJNS4_10UnderscoreESW_SW_EEEEENS4_13SM90_TMA_LOADENS4_14ComposedLayoutINS4_7SwizzleILi2ELi4ELi3EEENS4_18smem_ptr_flag_bitsILi16EEENSS_INS5_IJNSA_ILi8EEESG_EEENS5_IJSG_SB_EEEEEEEvNS4_8identityESZ_S19_vS1A_EENS_8epilogue10collective18CollectiveEpilogueINS1C_23Sm100TmaWarpSpecializedILi3ELi2ELi16ELb1ELb0EEEJSH_NS5_IJNSS_ISE_SB_EENSS_ISG_SB_EEEEESI_SJ_SI_SJ_NS1C_6fusion15FusionCallbacksIS1G_NS1K_17LinearCombinationISI_fSI_fLNS_15FloatRoundStyleE2EEESH_S1J_JEEENS4_5SM1004TMEM4LOAD26SM100_TMEM_LOAD_16dp256b4xESZ_S19_NS4_17SM75_U32x4_LDSM_NENS4_14SM90_TMA_STOREES19_NS4_17SM90_U32x4_STSM_NENS4_39AutoVectorizingCopyWithAssumedAlignmentILi128EEEEEEvvEEEEvNT_6ParamsE --------------------------
	.section	.nv.constant0._ZN7cutlass13device_kernelINS_4gemm6kernel13GemmUniversalIN4cute5tupleIJiiiiEEENS1_10collective13CollectiveMmaINS1_35MainloopSm100TmaUmmaWarpSpecializedILi21ELi2ELi4ENS5_IJNS4_1CILi1EEESB_SB_EEEEENS5_IJNSA_ILi64EEENSA_ILi96EEENSA_ILi32EEEEEENS_10bfloat16_tENS5_IJlSB_lEEESI_SJ_NS4_8TiledMMAINS4_8MMA_AtomIJNS4_20SM100_MMA_F16BF16_SSISI_SI_fLi64ELi96ELNS4_4UMMA5MajorE0ELSO_0ELNSN_7ScaleInE0ELSP_0EEEEEENS4_6LayoutISC_NS5_IJNSA_ILi0EEEST_ST_EEEEENS5_IJNS4_10UnderscoreESW_SW_EEEEENS4_13SM90_TMA_LOADENS4_14ComposedLayoutINS4_7SwizzleILi2ELi4ELi3EEENS4_18smem_ptr_flag_bitsILi16EEENSS_INS5_IJNSA_ILi8EEESG_EEENS5_IJSG_SB_EEEEEEEvNS4_8identityESZ_S19_vS1A_EENS_8epilogue10collective18CollectiveEpilogueINS1C_23Sm100TmaWarpSpecializedILi3ELi2ELi16ELb1ELb0EEEJSH_NS5_IJNSS_ISE_SB_EENSS_ISG_SB_EEEEESI_SJ_SI_SJ_NS1C_6fusion15FusionCallbacksIS1G_NS1K_17LinearCombinationISI_fSI_fLNS_15FloatRoundStyleE2EEESH_S1J_JEEENS4_5SM1004TMEM4LOAD26SM100_TMEM_LOAD_16dp256b4xESZ_S19_NS4_17SM75_U32x4_LDSM_NENS4_14SM90_TMA_STOREES19_NS4_17SM90_U32x4_STSM_NENS4_39AutoVectorizingCopyWithAssumedAlignmentILi128EEEEEEvvEEEEvNT_6ParamsE,"a",@progbits
	.sectionflags	@""
	.align	4
.nv.constant0._ZN7cutlass13device_kernelINS_4gemm6kernel13GemmUniversalIN4cute5tupleIJiiiiEEENS1_10collective13CollectiveMmaINS1_35MainloopSm100TmaUmmaWarpSpecializedILi21ELi2ELi4ENS5_IJNS4_1CILi1EEESB_SB_EEEEENS5_IJNSA_ILi64EEENSA_ILi96EEENSA_ILi32EEEEEENS_10bfloat16_tENS5_IJlSB_lEEESI_SJ_NS4_8TiledMMAINS4_8MMA_AtomIJNS4_20SM100_MMA_F16BF16_SSISI_SI_fLi64ELi96ELNS4_4UMMA5MajorE0ELSO_0ELNSN_7ScaleInE0ELSP_0EEEEEENS4_6LayoutISC_NS5_IJNSA_ILi0EEEST_ST_EEEEENS5_IJNS4_10UnderscoreESW_SW_EEEEENS4_13SM90_TMA_LOADENS4_14ComposedLayoutINS4_7SwizzleILi2ELi4ELi3EEENS4_18smem_ptr_flag_bitsILi16EEENSS_INS5_IJNSA_ILi8EEESG_EEENS5_IJSG_SB_EEEEEEEvNS4_8identityESZ_S19_vS1A_EENS_8epilogue10collective18CollectiveEpilogueINS1C_23Sm100TmaWarpSpecializedILi3ELi2ELi16ELb1ELb0EEEJSH_NS5_IJNSS_ISE_SB_EENSS_ISG_SB_EEEEESI_SJ_SI_SJ_NS1C_6fusion15FusionCallbacksIS1G_NS1K_17LinearCombinationISI_fSI_fLNS_15FloatRoundStyleE2EEESH_S1J_JEEENS4_5SM1004TMEM4LOAD26SM100_TMEM_LOAD_16dp256b4xESZ_S19_NS4_17SM75_U32x4_LDSM_NENS4_14SM90_TMA_STOREES19_NS4_17SM90_U32x4_STSM_NENS4_39AutoVectorizingCopyWithAssumedAlignmentILi128EEEEEEvvEEEEvNT_6ParamsE:
	.zero		2944


//--------------------- SYMBOLS --------------------------

	.type		.nv.reservedSmem.offset0,@object
	.size		.nv.reservedSmem.offset0,0x4
	.type		.nv.reservedSmem.cap,@object
	.size		.nv.reservedSmem.cap,0x4
	.type		__assertfail,@function
